	.target	sm_90a

	.elftype	@"ET_EXEC"


//--------------------- .note.nv.tkinfo           --------------------------
	.section	.note.nv.tkinfo,"",@"SHT_NOTE"
	.sectionflags	@"SHF_NOTE_NV_TKINFO"
	.tkinfo
        /*0018*/ 	.word	0x00000002
        /*0030*/ 	.string	""
        /*0030*/ 	.string	"ptxas"
        /*0030*/ 	.string	"Cuda compilation tools, release 13.0, V13.0.88"
        /*0030*/ 	.string	"Build cuda_13.0.r13.0/compiler.36424714_0"
        /*0030*/ 	.string	"-arch sm_90a -m 64 "



//--------------------- .note.nv.cuinfo           --------------------------
	.section	.note.nv.cuinfo,"",@"SHT_NOTE"
	.sectionflags	@"SHF_NOTE_NV_CUINFO"
        /*0018*/ 	.short	0x0002
        /*001a*/ 	.short	0x005a
        /*001c*/ 	.short	0x0082
	.zero		2


//--------------------- .nv.info                  --------------------------
	.section	.nv.info,"",@"SHT_CUDA_INFO"
	.align	4


	//----- nvinfo : EIATTR_REGCOUNT
	.align		4
        /*0000*/ 	.byte	0x04, 0x2f
        /*0002*/ 	.short	(.L_15 - .L_14)
	.align		4
.L_14:
        /*0004*/ 	.word	index@(_ZN7cutlass13device_kernelINS_4gemm6kernel13GemmUniversalIN4cute5tupleIJiiiiEEENS1_10collective13CollectiveMmaINS1_34MainloopSm90TmaGmmaWarpSpecializedILi6ENS5_IJNS4_1CILi1EEESB_SB_EEENS1_35KernelTmaWarpSpecializedCooperativeEEENS5_IJNSA_ILi256EEESF_NSA_ILi128EEEEEENS_10tfloat32_tENS5_IJlSB_lEEESI_SJ_NS4_8TiledMMAINS4_8MMA_AtomIJNS4_4SM904GMMA30MMA_64x256x8_F32TF32TF32_SS_TNILNSN_7ScaleInE1ELSP_1EEEEEENS4_6LayoutINS5_IJNSA_ILi2EEESB_SB_EEENS5_IJSB_NSA_ILi0EEESV_EEEEENS5_IJNS4_10UnderscoreESY_SY_EEEEENS4_13SM90_TMA_LOADENS4_14ComposedLayoutINS4_7SwizzleILi3ELi4ELi3EEENS4_18smem_ptr_flag_bitsILi32EEENSS_INS5_IJNSA_ILi8EEENSA_ILi32EEEEEENS5_IJS18_SB_EEEEEEEvNS4_8identityES11_S1C_vS1D_EENS_8epilogue10collective6detail29Sm90TmaWarpSpecializedAdapterINS1G_15DefaultEpilogueISI_SJ_SJ_NS1F_6thread17LinearCombinationISI_Li1EffLNS1K_9ScaleType4KindE0ELNS_15FloatRoundStyleE2ESI_EENS1_15EpilogueDefaultEEEEEvvEEEEvNT_6ParamsE)
        /*0008*/ 	.word	0x000000a8


	//----- nvinfo : EIATTR_FRAME_SIZE
	.align		4
.L_15:
        /*000c*/ 	.byte	0x04, 0x11
        /*000e*/ 	.short	(.L_17 - .L_16)
	.align		4
.L_16:
        /*0010*/ 	.word	index@(_ZN7cutlass13device_kernelINS_4gemm6kernel13GemmUniversalIN4cute5tupleIJiiiiEEENS1_10collective13CollectiveMmaINS1_34MainloopSm90TmaGmmaWarpSpecializedILi6ENS5_IJNS4_1CILi1EEESB_SB_EEENS1_35KernelTmaWarpSpecializedCooperativeEEENS5_IJNSA_ILi256EEESF_NSA_ILi128EEEEEENS_10tfloat32_tENS5_IJlSB_lEEESI_SJ_NS4_8TiledMMAINS4_8MMA_AtomIJNS4_4SM904GMMA30MMA_64x256x8_F32TF32TF32_SS_TNILNSN_7ScaleInE1ELSP_1EEEEEENS4_6LayoutINS5_IJNSA_ILi2EEESB_SB_EEENS5_IJSB_NSA_ILi0EEESV_EEEEENS5_IJNS4_10UnderscoreESY_SY_EEEEENS4_13SM90_TMA_LOADENS4_14ComposedLayoutINS4_7SwizzleILi3ELi4ELi3EEENS4_18smem_ptr_flag_bitsILi32EEENSS_INS5_IJNSA_ILi8EEENSA_ILi32EEEEEENS5_IJS18_SB_EEEEEEEvNS4_8identityES11_S1C_vS1D_EENS_8epilogue10collective6detail29Sm90TmaWarpSpecializedAdapterINS1G_15DefaultEpilogueISI_SJ_SJ_NS1F_6thread17LinearCombinationISI_Li1EffLNS1K_9ScaleType4KindE0ELNS_15FloatRoundStyleE2ESI_EENS1_15EpilogueDefaultEEEEEvvEEEEvNT_6ParamsE)
        /*0014*/ 	.word	0x000017d8


	//----- nvinfo : EIATTR_MIN_STACK_SIZE
	.align		4
.L_17:
        /*0018*/ 	.byte	0x04, 0x12
        /*001a*/ 	.short	(.L_19 - .L_18)
	.align		4
.L_18:
        /*001c*/ 	.word	index@(_ZN7cutlass13device_kernelINS_4gemm6kernel13GemmUniversalIN4cute5tupleIJiiiiEEENS1_10collective13CollectiveMmaINS1_34MainloopSm90TmaGmmaWarpSpecializedILi6ENS5_IJNS4_1CILi1EEESB_SB_EEENS1_35KernelTmaWarpSpecializedCooperativeEEENS5_IJNSA_ILi256EEESF_NSA_ILi128EEEEEENS_10tfloat32_tENS5_IJlSB_lEEESI_SJ_NS4_8TiledMMAINS4_8MMA_AtomIJNS4_4SM904GMMA30MMA_64x256x8_F32TF32TF32_SS_TNILNSN_7ScaleInE1ELSP_1EEEEEENS4_6LayoutINS5_IJNSA_ILi2EEESB_SB_EEENS5_IJSB_NSA_ILi0EEESV_EEEEENS5_IJNS4_10UnderscoreESY_SY_EEEEENS4_13SM90_TMA_LOADENS4_14ComposedLayoutINS4_7SwizzleILi3ELi4ELi3EEENS4_18smem_ptr_flag_bitsILi32EEENSS_INS5_IJNSA_ILi8EEENSA_ILi32EEEEEENS5_IJS18_SB_EEEEEEEvNS4_8identityES11_S1C_vS1D_EENS_8epilogue10collective6detail29Sm90TmaWarpSpecializedAdapterINS1G_15DefaultEpilogueISI_SJ_SJ_NS1F_6thread17LinearCombinationISI_Li1EffLNS1K_9ScaleType4KindE0ELNS_15FloatRoundStyleE2ESI_EENS1_15EpilogueDefaultEEEEEvvEEEEvNT_6ParamsE)
        /*0020*/ 	.word	0x000017d8
.L_19:


//--------------------- .nv.compat                --------------------------
	.section	.nv.compat,"",@"SHT_CUDA_COMPAT_INFO"
	.align	4
        /*0000*/ 	.byte	0x02, 0x09, 0x01, 0x00, 0x02, 0x02, 0x04, 0x00, 0x02, 0x05, 0x05, 0x00, 0x03, 0x07, 0x01, 0x01
        /*0010*/ 	.byte	0x02, 0x03, 0x01, 0x00, 0x02, 0x06, 0x01, 0x00, 0x04, 0x0b, 0x08, 0x00, 0x00, 0x00, 0x00, 0x00
        /*0020*/ 	.byte	0x00, 0x00, 0x00, 0x00


//--------------------- .nv.info._ZN7cutlass13device_kernelINS_4gemm6kernel13GemmUniversalIN4cute5tupleIJiiiiEEENS1_10collective13CollectiveMmaINS1_34MainloopSm90TmaGmmaWarpSpecializedILi6ENS5_IJNS4_1CILi1EEESB_SB_EEENS1_35KernelTmaWarpSpecializedCooperativeEEENS5_IJNSA_ILi256EEESF_NSA_ILi128EEEEEENS_10tfloat32_tENS5_IJlSB_lEEESI_SJ_NS4_8TiledMMAINS4_8MMA_AtomIJNS4_4SM904GMMA30MMA_64x256x8_F32TF32TF32_SS_TNILNSN_7ScaleInE1ELSP_1EEEEEENS4_6LayoutINS5_IJNSA_ILi2EEESB_SB_EEENS5_IJSB_NSA_ILi0EEESV_EEEEENS5_IJNS4_10UnderscoreESY_SY_EEEEENS4_13SM90_TMA_LOADENS4_14ComposedLayoutINS4_7SwizzleILi3ELi4ELi3EEENS4_18smem_ptr_flag_bitsILi32EEENSS_INS5_IJNSA_ILi8EEENSA_ILi32EEEEEENS5_IJS18_SB_EEEEEEEvNS4_8identityES11_S1C_vS1D_EENS_8epilogue10collective6detail29Sm90TmaWarpSpecializedAdapterINS1G_15DefaultEpilogueISI_SJ_SJ_NS1F_6thread17LinearCombinationISI_Li1EffLNS1K_9ScaleType4KindE0ELNS_15FloatRoundStyleE2ESI_EENS1_15EpilogueDefaultEEEEEvvEEEEvNT_6ParamsE --------------------------
	.section	.nv.info._ZN7cutlass13device_kernelINS_4gemm6kernel13GemmUniversalIN4cute5tupleIJiiiiEEENS1_10collective13CollectiveMmaINS1_34MainloopSm90TmaGmmaWarpSpecializedILi6ENS5_IJNS4_1CILi1EEESB_SB_EEENS1_35KernelTmaWarpSpecializedCooperativeEEENS5_IJNSA_ILi256EEESF_NSA_ILi128EEEEEENS_10tfloat32_tENS5_IJlSB_lEEESI_SJ_NS4_8TiledMMAINS4_8MMA_AtomIJNS4_4SM904GMMA30MMA_64x256x8_F32TF32TF32_SS_TNILNSN_7ScaleInE1ELSP_1EEEEEENS4_6LayoutINS5_IJNSA_ILi2EEESB_SB_EEENS5_IJSB_NSA_ILi0EEESV_EEEEENS5_IJNS4_10UnderscoreESY_SY_EEEEENS4_13SM90_TMA_LOADENS4_14ComposedLayoutINS4_7SwizzleILi3ELi4ELi3EEENS4_18smem_ptr_flag_bitsILi32EEENSS_INS5_IJNSA_ILi8EEENSA_ILi32EEEEEENS5_IJS18_SB_EEEEEEEvNS4_8identityES11_S1C_vS1D_EENS_8epilogue10collective6detail29Sm90TmaWarpSpecializedAdapterINS1G_15DefaultEpilogueISI_SJ_SJ_NS1F_6thread17LinearCombinationISI_Li1EffLNS1K_9ScaleType4KindE0ELNS_15FloatRoundStyleE2ESI_EENS1_15EpilogueDefaultEEEEEvvEEEEvNT_6ParamsE,"",@"SHT_CUDA_INFO"
	.sectionflags	@""
	.align	4


	//----- nvinfo : EIATTR_CUDA_API_VERSION
	.align		4
        /*0000*/ 	.byte	0x04, 0x37
        /*0002*/ 	.short	(.L_21 - .L_20)
.L_20:
        /*0004*/ 	.word	0x00000082


	//----- nvinfo : EIATTR_KPARAM_INFO
	.align		4
.L_21:
        /*0008*/ 	.byte	0x04, 0x17
        /*000a*/ 	.short	(.L_23 - .L_22)
.L_22:
        /*000c*/ 	.word	0x00000000
        /*0010*/ 	.short	0x0000
        /*0012*/ 	.short	0x0070
        /*0014*/ 	.byte	0x00, 0xf0, 0x01, 0x10


	//----- nvinfo : EIATTR_SPARSE_MMA_MASK
	.align		4
.L_23:
        /*0018*/ 	.byte	0x03, 0x50
        /*001a*/ 	.short	0x0000


	//----- nvinfo : EIATTR_MAXREG_COUNT
	.align		4
        /*001c*/ 	.byte	0x03, 0x1b
        /*001e*/ 	.short	0x00a8


	//----- nvinfo : EIATTR_NUM_BARRIERS
	.align		4
        /*0020*/ 	.byte	0x02, 0x4c
        /*0022*/ 	.byte	0x01
	.zero		1


	//----- nvinfo : EIATTR_EXTERNS
	.align		4
        /*0024*/ 	.byte	0x04, 0x0f
        /*0026*/ 	.short	(.L_25 - .L_24)


	//   ....[0]....
	.align		4
.L_24:
        /*0028*/ 	.word	index@(__assertfail)


	//----- nvinfo : EIATTR_ANNOTATIONS
	.align		4
.L_25:
        /*002c*/ 	.byte	0x04, 0x55
        /*002e*/ 	.short	(.L_27 - .L_26)


	//   ....[0]....
.L_26:
        /*0030*/ 	.word	0x00000001
        /*0034*/ 	.byte	0xe0, 0x06, 0x00, 0x00, 0x01, 0x00, 0x00, 0x00, 0xe0, 0x14, 0x00, 0x00, 0x01, 0x00, 0x00, 0x00
        /* <DEDUP_REMOVED lines=2721> */
        /*aa54*/ 	.byte	0xf0, 0x24, 0x03, 0x00, 0x01, 0x00, 0x00, 0x00, 0x80, 0x26, 0x03, 0x00


	//----- nvinfo : EIATTR_MERCURY_ISA_VERSION
	.align		4
.L_27:
        /*aa60*/ 	.byte	0x03, 0x5f
        /*aa62*/ 	.short	0x0101


	//----- nvinfo : EIATTR_INT_WARP_WIDE_INSTR_OFFSETS
	.align		4
        /*aa64*/ 	.byte	0x04, 0x31
        /*aa66*/ 	.short	(.L_29 - .L_28)


	//   ....[0]....
.L_28:
        /*aa68*/ 	.word	0x00000540


	//   ....[1]....
        /*aa6c*/ 	.word	0x00000550


	//   ....[2]....
        /*aa70*/ 	.word	0x000005e0


	//----- nvinfo : EIATTR_COOP_GROUP_MASK_REGIDS
	.align		4
.L_29:
        /*aa74*/ 	.byte	0x04, 0x29
        /*aa76*/ 	.short	(.L_31 - .L_30)


	//   ....[0]....
.L_30:
        /*aa78*/ 	.word	0xffffffff


	//   ....[1]....
        /*aa7c*/ 	.word	0xffffffff


	//   ....[2]....
        /*aa80*/ 	.word	0xffffffff


	//   ....[3]....
        /*aa84*/ 	.word	0xffffffff


	//   ....[4]....
        /*aa88*/ 	.word	0xffffffff


	//----- nvinfo : EIATTR_COOP_GROUP_INSTR_OFFSETS
	.align		4
.L_31:
        /*aa8c*/ 	.byte	0x04, 0x28
        /*aa8e*/ 	.short	(.L_33 - .L_32)


	//   ....[0]....
.L_32:
        /*aa90*/ 	.word	0x00000070


	//   ....[1]....
        /*aa94*/ 	.word	0x00000080


	//   ....[2]....
        /*aa98*/ 	.word	0x000001a0


	//   ....[3]....
        /*aa9c*/ 	.word	0x000003f0


	//   ....[4]....
        /*aaa0*/ 	.word	0x000011a0


	//----- nvinfo : EIATTR_REG_RECONFIG
	.align		4
.L_33:
        /*aaa4*/ 	.byte	0x01, 0x54
	.zero		2


	//----- nvinfo : EIATTR_SYSCALL_OFFSETS
	.align		4
        /*aaa8*/ 	.byte	0x04, 0x46
        /*aaaa*/ 	.short	(.L_35 - .L_34)


	//   ....[0]....
.L_34:
        /*aaac*/ 	.word	0x00001350


	//----- nvinfo : EIATTR_MBARRIER_INSTR_OFFSETS
	.align		4
.L_35:
        /*aab0*/ 	.byte	0x04, 0x39
        /*aab2*/ 	.short	(.L_37 - .L_36)


	//   ....[0]....
.L_36:
        /*aab4*/ 	.word	0x00000320
        /*aab8*/ 	.word	0x000000ff
        /*aabc*/ 	.word	0x00000000
        /*aac0*/ 	.short	0x0100
        /*aac2*/ 	.byte	0x08
	.zero		1


	//   ....[1]....
        /*aac4*/ 	.word	0x00000330
        /*aac8*/ 	.word	0x000000ff
        /*aacc*/ 	.word	0x00000030
        /*aad0*/ 	.short	0x0100
        /*aad2*/ 	.byte	0x08
	.zero		1


	//   ....[2]....
        /*aad4*/ 	.word	0x00000340
        /*aad8*/ 	.word	0x000000ff
        /*aadc*/ 	.word	0x00000008
        /*aae0*/ 	.short	0x0100
        /*aae2*/ 	.byte	0x08
	.zero		1


	//   ....[3]....
        /*aae4*/ 	.word	0x00000350
        /*aae8*/ 	.word	0x000000ff
        /*aaec*/ 	.word	0x00000038
        /*aaf0*/ 	.short	0x0100
        /*aaf2*/ 	.byte	0x08
	.zero		1


	//   ....[4]....
        /*aaf4*/ 	.word	0x00000360
        /*aaf8*/ 	.word	0x000000ff
        /*aafc*/ 	.word	0x00000010
        /*ab00*/ 	.short	0x0100
        /*ab02*/ 	.byte	0x08
	.zero		1


	//   ....[5]....
        /*ab04*/ 	.word	0x00000370
        /*ab08*/ 	.word	0x000000ff
        /*ab0c*/ 	.word	0x00000040
        /*ab10*/ 	.short	0x0100
        /*ab12*/ 	.byte	0x08
	.zero		1


	//   ....[6]....
        /*ab14*/ 	.word	0x00000380
        /*ab18*/ 	.word	0x000000ff
        /*ab1c*/ 	.word	0x00000018
        /*ab20*/ 	.short	0x0100
        /*ab22*/ 	.byte	0x08
	.zero		1


	//   ....[7]....
        /*ab24*/ 	.word	0x00000390
        /*ab28*/ 	.word	0x000000ff
        /*ab2c*/ 	.word	0x00000048
        /*ab30*/ 	.short	0x0100
        /*ab32*/ 	.byte	0x08
	.zero		1


	//   ....[8]....
        /*ab34*/ 	.word	0x000003a0
        /*ab38*/ 	.word	0x000000ff
        /*ab3c*/ 	.word	0x00000020
        /*ab40*/ 	.short	0x0100
        /*ab42*/ 	.byte	0x08
	.zero		1


	//   ....[9]....
        /*ab44*/ 	.word	0x000003b0
        /*ab48*/ 	.word	0x000000ff
        /*ab4c*/ 	.word	0x00000050
        /*ab50*/ 	.short	0x0100
        /*ab52*/ 	.byte	0x08
	.zero		1


	//   ....[10]....
        /*ab54*/ 	.word	0x000003c0
        /*ab58*/ 	.word	0x000000ff
        /*ab5c*/ 	.word	0x00000028
        /*ab60*/ 	.short	0x0100
        /*ab62*/ 	.byte	0x08
	.zero		1


	//   ....[11]....
        /*ab64*/ 	.word	0x000003d0
        /*ab68*/ 	.word	0x000000ff
        /*ab6c*/ 	.word	0x00000058
        /*ab70*/ 	.short	0x0100
        /*ab72*/ 	.byte	0x08
	.zero		1


	//   ....[12]....
        /*ab74*/ 	.word	0x00000650
        /*ab78*/ 	.word	0x000000ff
        /*ab7c*/ 	.word	0x00000070
        /*ab80*/ 	.short	0x0100
        /*ab82*/ 	.byte	0x10
	.zero		1


	//   ....[13]....
        /*ab84*/ 	.word	0x000006f0
        /*ab88*/ 	.word	0x000000ff
        /*ab8c*/ 	.word	0x00000078
        /*ab90*/ 	.short	0x0100
        /*ab92*/ 	.byte	0x10
	.zero		1


	//   ....[14]....
        /*ab94*/ 	.word	0x000013f0
        /*ab98*/ 	.word	0x00000003
        /*ab9c*/ 	.word	0x00000000
        /*aba0*/ 	.short	0x010a
        /*aba2*/ 	.byte	0x3f
	.zero		1


	//   ....[15]....
        /*aba4*/ 	.word	0x00001430
        /*aba8*/ 	.word	0x00000003
        /*abac*/ 	.word	0x00000000
        /*abb0*/ 	.short	0x010a
        /*abb2*/ 	.byte	0x3f
	.zero		1


	//   ....[16]....
        /*abb4*/ 	.word	0x000109e0
        /*abb8*/ 	.word	0x000000ff
        /*abbc*/ 	.word	0x00000000
        /*abc0*/ 	.short	0x010a
        /*abc2*/ 	.byte	0x0a
	.zero		1


	//   ....[17]....
        /*abc4*/ 	.word	0x00010a20
        /*abc8*/ 	.word	0x000000ff
        /*abcc*/ 	.word	0x00000000
        /*abd0*/ 	.short	0x010a
        /*abd2*/ 	.byte	0x0a
	.zero		1


	//   ....[18]....
        /*abd4*/ 	.word	0x00020a90
        /*abd8*/ 	.word	0x000000ff
        /*abdc*/ 	.word	0x00000000
        /*abe0*/ 	.short	0x0101
        /*abe2*/ 	.byte	0x08
	.zero		1


	//   ....[19]....
        /*abe4*/ 	.word	0x00020ca0
        /*abe8*/ 	.word	0x000000ff
        /*abec*/ 	.word	0x00000000
        /*abf0*/ 	.short	0x0101
        /*abf2*/ 	.byte	0x06
	.zero		1


	//   ....[20]....
        /*abf4*/ 	.word	0x00032050
        /*abf8*/ 	.word	0x0000000e
        /*abfc*/ 	.word	0x00000030
        /*ac00*/ 	.short	0x010a
        /*ac02*/ 	.byte	0x3f
	.zero		1


	//   ....[21]....
        /*ac04*/ 	.word	0x000325a0
        /*ac08*/ 	.word	0x00000002
        /*ac0c*/ 	.word	0x00000078
        /*ac10*/ 	.short	0x0101
        /*ac12*/ 	.byte	0x3f
	.zero		1


	//   ....[22]....
        /*ac14*/ 	.word	0x00032d90
        /*ac18*/ 	.word	0x00000004
        /*ac1c*/ 	.word	0x00000000
        /*ac20*/ 	.short	0x010a
        /*ac22*/ 	.byte	0x3f
	.zero		1


	//   ....[23]....
        /*ac24*/ 	.word	0x00032e20
        /*ac28*/ 	.word	0x00000003
        /*ac2c*/ 	.word	0x00000000
        /*ac30*/ 	.short	0x010a
        /*ac32*/ 	.byte	0x3f
	.zero		1


	//   ....[24]....
        /*ac34*/ 	.word	0x00032eb0
        /*ac38*/ 	.word	0x00000003
        /*ac3c*/ 	.word	0x00000000
        /*ac40*/ 	.short	0x010a
        /*ac42*/ 	.byte	0x3f
	.zero		1


	//   ....[25]....
        /*ac44*/ 	.word	0x00032f40
        /*ac48*/ 	.word	0x00000003
        /*ac4c*/ 	.word	0x00000000
        /*ac50*/ 	.short	0x010a
        /*ac52*/ 	.byte	0x3f
	.zero		1


	//   ....[26]....
        /*ac54*/ 	.word	0x00032fd0
        /*ac58*/ 	.word	0x00000003
        /*ac5c*/ 	.word	0x00000000
        /*ac60*/ 	.short	0x010a
        /*ac62*/ 	.byte	0x3f
	.zero		1


	//   ....[27]....
        /*ac64*/ 	.word	0x00033060
        /*ac68*/ 	.word	0x00000003
        /*ac6c*/ 	.word	0x00000000
        /*ac70*/ 	.short	0x010a
        /*ac72*/ 	.byte	0x3f
	.zero		1


	//   ....[28]....
        /*ac74*/ 	.word	0x000330c0
        /*ac78*/ 	.word	0x00000003
        /*ac7c*/ 	.word	0x00000000
        /*ac80*/ 	.short	0x010a
        /*ac82*/ 	.byte	0x3f
	.zero		1


	//   ....[29]....
        /*ac84*/ 	.word	0x00033120
        /*ac88*/ 	.word	0x00000004
        /*ac8c*/ 	.word	0x00000000
        /*ac90*/ 	.short	0x010a
        /*ac92*/ 	.byte	0x3f
	.zero		1


	//   ....[30]....
        /*ac94*/ 	.word	0x000331f0
        /*ac98*/ 	.word	0x0000000e
        /*ac9c*/ 	.word	0x00000030
        /*aca0*/ 	.short	0x010a
        /*aca2*/ 	.byte	0x3f
	.zero		1


	//   ....[31]....
        /*aca4*/ 	.word	0x000332c0
        /*aca8*/ 	.word	0x00000004
        /*acac*/ 	.word	0x00000000
        /*acb0*/ 	.short	0x010a
        /*acb2*/ 	.byte	0x3f
	.zero		1


	//   ....[32]....
        /*acb4*/ 	.word	0x00033310
        /*acb8*/ 	.word	0x00000003
        /*acbc*/ 	.word	0x00000000
        /*acc0*/ 	.short	0x010a
        /*acc2*/ 	.byte	0x3f
	.zero		1


	//   ....[33]....
        /*acc4*/ 	.word	0x00033360
        /*acc8*/ 	.word	0x00000003
        /*accc*/ 	.word	0x00000000
        /*acd0*/ 	.short	0x010a
        /*acd2*/ 	.byte	0x3f
	.zero		1


	//   ....[34]....
        /*acd4*/ 	.word	0x000333b0
        /*acd8*/ 	.word	0x00000003
        /*acdc*/ 	.word	0x00000000
        /*ace0*/ 	.short	0x010a
        /*ace2*/ 	.byte	0x3f
	.zero		1


	//   ....[35]....
        /*ace4*/ 	.word	0x00033400
        /*ace8*/ 	.word	0x00000003
        /*acec*/ 	.word	0x00000000
        /*acf0*/ 	.short	0x010a
        /*acf2*/ 	.byte	0x3f
	.zero		1


	//----- nvinfo : EIATTR_NUM_MBARRIERS
	.align		4
.L_37:
        /*acf4*/ 	.byte	0x03, 0x38
        /*acf6*/ 	.short	0x000e


	//----- nvinfo : EIATTR_EXIT_INSTR_OFFSETS
	.align		4
        /*acf8*/ 	.byte	0x04, 0x1c
        /*acfa*/ 	.short	(.L_39 - .L_38)


	//   ....[0]....
.L_38:
        /*acfc*/ 	.word	0x00000750


	//   ....[1]....
        /*ad00*/ 	.word	0x000010c0


	//   ....[2]....
        /*ad04*/ 	.word	0x000315e0


	//   ....[3]....
        /*ad08*/ 	.word	0x00031ce0


	//   ....[4]....
        /*ad0c*/ 	.word	0x000330b0


	//----- nvinfo : EIATTR_MAX_THREADS
	.align		4
.L_39:
        /*ad10*/ 	.byte	0x04, 0x05
        /*ad12*/ 	.short	(.L_41 - .L_40)
.L_40:
        /*ad14*/ 	.word	0x00000180
        /*ad18*/ 	.word	0x00000001
        /*ad1c*/ 	.word	0x00000001


	//----- nvinfo : EIATTR_CRS_STACK_SIZE
	.align		4
.L_41:
        /*ad20*/ 	.byte	0x04, 0x1e
        /*ad22*/ 	.short	(.L_43 - .L_42)
.L_42:
        /*ad24*/ 	.word	0x00000000


	//----- nvinfo : EIATTR_CBANK_PARAM_SIZE
	.align		4
.L_43:
        /*ad28*/ 	.byte	0x03, 0x19
        /*ad2a*/ 	.short	0x0470


	//----- nvinfo : EIATTR_PARAM_CBANK
	.align		4
        /*ad2c*/ 	.byte	0x04, 0x0a
        /*ad2e*/ 	.short	(.L_45 - .L_44)
	.align		4
.L_44:
        /*ad30*/ 	.word	index@(.nv.constant0._ZN7cutlass13device_kernelINS_4gemm6kernel13GemmUniversalIN4cute5tupleIJiiiiEEENS1_10collective13CollectiveMmaINS1_34MainloopSm90TmaGmmaWarpSpecializedILi6ENS5_IJNS4_1CILi1EEESB_SB_EEENS1_35KernelTmaWarpSpecializedCooperativeEEENS5_IJNSA_ILi256EEESF_NSA_ILi128EEEEEENS_10tfloat32_tENS5_IJlSB_lEEESI_SJ_NS4_8TiledMMAINS4_8MMA_AtomIJNS4_4SM904GMMA30MMA_64x256x8_F32TF32TF32_SS_TNILNSN_7ScaleInE1ELSP_1EEEEEENS4_6LayoutINS5_IJNSA_ILi2EEESB_SB_EEENS5_IJSB_NSA_ILi0EEESV_EEEEENS5_IJNS4_10UnderscoreESY_SY_EEEEENS4_13SM90_TMA_LOADENS4_14ComposedLayoutINS4_7SwizzleILi3ELi4ELi3EEENS4_18smem_ptr_flag_bitsILi32EEENSS_INS5_IJNSA_ILi8EEENSA_ILi32EEEEEENS5_IJS18_SB_EEEEEEEvNS4_8identityES11_S1C_vS1D_EENS_8epilogue10collective6detail29Sm90TmaWarpSpecializedAdapterINS1G_15DefaultEpilogueISI_SJ_SJ_NS1F_6thread17LinearCombinationISI_Li1EffLNS1K_9ScaleType4KindE0ELNS_15FloatRoundStyleE2ESI_EENS1_15EpilogueDefaultEEEEEvvEEEEvNT_6ParamsE)
        /*ad34*/ 	.short	0x0210
        /*ad36*/ 	.short	0x0470


	//----- nvinfo : EIATTR_SW_WAR
	.align		4
.L_45:
        /*ad38*/ 	.byte	0x04, 0x36
        /*ad3a*/ 	.short	(.L_47 - .L_46)
.L_46:
        /*ad3c*/ 	.word	0x00000008
.L_47:


//--------------------- .nv.callgraph             --------------------------
	.section	.nv.callgraph,"",@"SHT_CUDA_CALLGRAPH"
	.align	4
	.sectionentsize	8
	.align		4
        /*0000*/ 	.word	0x00000000
	.align		4
        /*0004*/ 	.word	0xffffffff
	.align		4
        /*0008*/ 	.word	index@(_ZN7cutlass13device_kernelINS_4gemm6kernel13GemmUniversalIN4cute5tupleIJiiiiEEENS1_10collective13CollectiveMmaINS1_34MainloopSm90TmaGmmaWarpSpecializedILi6ENS5_IJNS4_1CILi1EEESB_SB_EEENS1_35KernelTmaWarpSpecializedCooperativeEEENS5_IJNSA_ILi256EEESF_NSA_ILi128EEEEEENS_10tfloat32_tENS5_IJlSB_lEEESI_SJ_NS4_8TiledMMAINS4_8MMA_AtomIJNS4_4SM904GMMA30MMA_64x256x8_F32TF32TF32_SS_TNILNSN_7ScaleInE1ELSP_1EEEEEENS4_6LayoutINS5_IJNSA_ILi2EEESB_SB_EEENS5_IJSB_NSA_ILi0EEESV_EEEEENS5_IJNS4_10UnderscoreESY_SY_EEEEENS4_13SM90_TMA_LOADENS4_14ComposedLayoutINS4_7SwizzleILi3ELi4ELi3EEENS4_18smem_ptr_flag_bitsILi32EEENSS_INS5_IJNSA_ILi8EEENSA_ILi32EEEEEENS5_IJS18_SB_EEEEEEEvNS4_8identityES11_S1C_vS1D_EENS_8epilogue10collective6detail29Sm90TmaWarpSpecializedAdapterINS1G_15DefaultEpilogueISI_SJ_SJ_NS1F_6thread17LinearCombinationISI_Li1EffLNS1K_9ScaleType4KindE0ELNS_15FloatRoundStyleE2ESI_EENS1_15EpilogueDefaultEEEEEvvEEEEvNT_6ParamsE)
	.align		4
        /*000c*/ 	.word	index@(__assertfail)
	.align		4
        /*0010*/ 	.word	0x00000000
	.align		4
        /*0014*/ 	.word	0xfffffffe
	.align		4
        /*0018*/ 	.word	0x00000000
	.align		4
        /*001c*/ 	.word	0xfffffffd
	.align		4
        /*0020*/ 	.word	0x00000000
	.align		4
        /*0024*/ 	.word	0xfffffffc


//--------------------- .nv.constant4             --------------------------
	.section	.nv.constant4,"a",@progbits
	.align	8
	.align		8
.nv.constant4:
        /*0000*/ 	.dword	__assertfail
	.align		8
        /*0008*/ 	.dword	__unnamed_1
	.align		8
        /*0010*/ 	.dword	_ZN40_INTERNAL_c812e36c_4_k_cu_e5aaf2be_139364cuda3std3__45__cpo5beginE
	.align		8
        /*0018*/ 	.dword	_ZN40_INTERNAL_c812e36c_4_k_cu_e5aaf2be_139364cuda3std3__45__cpo3endE
	.align		8
        /*0020*/ 	.dword	_ZN40_INTERNAL_c812e36c_4_k_cu_e5aaf2be_139364cuda3std3__45__cpo6cbeginE
	.align		8
        /*0028*/ 	.dword	_ZN40_INTERNAL_c812e36c_4_k_cu_e5aaf2be_139364cuda3std3__45__cpo4cendE
	.align		8
        /*0030*/ 	.dword	_ZN40_INTERNAL_c812e36c_4_k_cu_e5aaf2be_139364cuda3std3__442_GLOBAL__N__c812e36c_4_k_cu_e5aaf2be_139366ignoreE
	.align		8
        /*0038*/ 	.dword	_ZN40_INTERNAL_c812e36c_4_k_cu_e5aaf2be_139364cuda3std3__419piecewise_constructE
	.align		8
        /*0040*/ 	.dword	_ZN40_INTERNAL_c812e36c_4_k_cu_e5aaf2be_139364cuda3std3__48in_placeE
	.align		8
        /*0048*/ 	.dword	_ZN40_INTERNAL_c812e36c_4_k_cu_e5aaf2be_139364cuda3std6ranges3__45__cpo4swapE
	.align		8
        /*0050*/ 	.dword	_ZN40_INTERNAL_c812e36c_4_k_cu_e5aaf2be_139364cuda3std6ranges3__45__cpo9iter_moveE
	.align		8
        /*0058*/ 	.dword	_ZN40_INTERNAL_c812e36c_4_k_cu_e5aaf2be_139364cute7productE
	.align		8
        /*0060*/ 	.dword	_ZN40_INTERNAL_c812e36c_4_k_cu_e5aaf2be_139364cute1_E
	.align		8
        /*0068*/ 	.dword	$str$22
	.align		8
        /*0070*/ 	.dword	$str$23


//--------------------- .text._ZN7cutlass13device_kernelINS_4gemm6kernel13GemmUniversalIN4cute5tupleIJiiiiEEENS1_10collective13CollectiveMmaINS1_34MainloopSm90TmaGmmaWarpSpecializedILi6ENS5_IJNS4_1CILi1EEESB_SB_EEENS1_35KernelTmaWarpSpecializedCooperativeEEENS5_IJNSA_ILi256EEESF_NSA_ILi128EEEEEENS_10tfloat32_tENS5_IJlSB_lEEESI_SJ_NS4_8TiledMMAINS4_8MMA_AtomIJNS4_4SM904GMMA30MMA_64x256x8_F32TF32TF32_SS_TNILNSN_7ScaleInE1ELSP_1EEEEEENS4_6LayoutINS5_IJNSA_ILi2EEESB_SB_EEENS5_IJSB_NSA_ILi0EEESV_EEEEENS5_IJNS4_10UnderscoreESY_SY_EEEEENS4_13SM90_TMA_LOADENS4_14ComposedLayoutINS4_7SwizzleILi3ELi4ELi3EEENS4_18smem_ptr_flag_bitsILi32EEENSS_INS5_IJNSA_ILi8EEENSA_ILi32EEEEEENS5_IJS18_SB_EEEEEEEvNS4_8identityES11_S1C_vS1D_EENS_8epilogue10collective6detail29Sm90TmaWarpSpecializedAdapterINS1G_15DefaultEpilogueISI_SJ_SJ_NS1F_6thread17LinearCombinationISI_Li1EffLNS1K_9ScaleType4KindE0ELNS_15FloatRoundStyleE2ESI_EENS1_15EpilogueDefaultEEEEEvvEEEEvNT_6ParamsE --------------------------
	.section	.text._ZN7cutlass13device_kernelINS_4gemm6kernel13GemmUniversalIN4cute5tupleIJiiiiEEENS1_10collective13CollectiveMmaINS1_34MainloopSm90TmaGmmaWarpSpecializedILi6ENS5_IJNS4_1CILi1EEESB_SB_EEENS1_35KernelTmaWarpSpecializedCooperativeEEENS5_IJNSA_ILi256EEESF_NSA_ILi128EEEEEENS_10tfloat32_tENS5_IJlSB_lEEESI_SJ_NS4_8TiledMMAINS4_8MMA_AtomIJNS4_4SM904GMMA30MMA_64x256x8_F32TF32TF32_SS_TNILNSN_7ScaleInE1ELSP_1EEEEEENS4_6LayoutINS5_IJNSA_ILi2EEESB_SB_EEENS5_IJSB_NSA_ILi0EEESV_EEEEENS5_IJNS4_10UnderscoreESY_SY_EEEEENS4_13SM90_TMA_LOADENS4_14ComposedLayoutINS4_7SwizzleILi3ELi4ELi3EEENS4_18smem_ptr_flag_bitsILi32EEENSS_INS5_IJNSA_ILi8EEENSA_ILi32EEEEEENS5_IJS18_SB_EEEEEEEvNS4_8identityES11_S1C_vS1D_EENS_8epilogue10collective6detail29Sm90TmaWarpSpecializedAdapterINS1G_15DefaultEpilogueISI_SJ_SJ_NS1F_6thread17LinearCombinationISI_Li1EffLNS1K_9ScaleType4KindE0ELNS_15FloatRoundStyleE2ESI_EENS1_15EpilogueDefaultEEEEEvvEEEEvNT_6ParamsE,"ax",@progbits
	.align	128
.text._ZN7cutlass13device_kernelINS_4gemm6kernel13GemmUniversalIN4cute5tupleIJiiiiEEENS1_10collective13CollectiveMmaINS1_34MainloopSm90TmaGmmaWarpSpecializedILi6ENS5_IJNS4_1CILi1EEESB_SB_EEENS1_35KernelTmaWarpSpecializedCooperativeEEENS5_IJNSA_ILi256EEESF_NSA_ILi128EEEEEENS_10tfloat32_tENS5_IJlSB_lEEESI_SJ_NS4_8TiledMMAINS4_8MMA_AtomIJNS4_4SM904GMMA30MMA_64x256x8_F32TF32TF32_SS_TNILNSN_7ScaleInE1ELSP_1EEEEEENS4_6LayoutINS5_IJNSA_ILi2EEESB_SB_EEENS5_IJSB_NSA_ILi0EEESV_EEEEENS5_IJNS4_10UnderscoreESY_SY_EEEEENS4_13SM90_TMA_LOADENS4_14ComposedLayoutINS4_7SwizzleILi3ELi4ELi3EEENS4_18smem_ptr_flag_bitsILi32EEENSS_INS5_IJNSA_ILi8EEENSA_ILi32EEEEEENS5_IJS18_SB_EEEEEEEvNS4_8identityES11_S1C_vS1D_EENS_8epilogue10collective6detail29Sm90TmaWarpSpecializedAdapterINS1G_15DefaultEpilogueISI_SJ_SJ_NS1F_6thread17LinearCombinationISI_Li1EffLNS1K_9ScaleType4KindE0ELNS_15FloatRoundStyleE2ESI_EENS1_15EpilogueDefaultEEEEEvvEEEEvNT_6ParamsE:
        .type           _ZN7cutlass13device_kernelINS_4gemm6kernel13GemmUniversalIN4cute5tupleIJiiiiEEENS1_10collective13CollectiveMmaINS1_34MainloopSm90TmaGmmaWarpSpecializedILi6ENS5_IJNS4_1CILi1EEESB_SB_EEENS1_35KernelTmaWarpSpecializedCooperativeEEENS5_IJNSA_ILi256EEESF_NSA_ILi128EEEEEENS_10tfloat32_tENS5_IJlSB_lEEESI_SJ_NS4_8TiledMMAINS4_8MMA_AtomIJNS4_4SM904GMMA30MMA_64x256x8_F32TF32TF32_SS_TNILNSN_7ScaleInE1ELSP_1EEEEEENS4_6LayoutINS5_IJNSA_ILi2EEESB_SB_EEENS5_IJSB_NSA_ILi0EEESV_EEEEENS5_IJNS4_10UnderscoreESY_SY_EEEEENS4_13SM90_TMA_LOADENS4_14ComposedLayoutINS4_7SwizzleILi3ELi4ELi3EEENS4_18smem_ptr_flag_bitsILi32EEENSS_INS5_IJNSA_ILi8EEENSA_ILi32EEEEEENS5_IJS18_SB_EEEEEEEvNS4_8identityES11_S1C_vS1D_EENS_8epilogue10collective6detail29Sm90TmaWarpSpecializedAdapterINS1G_15DefaultEpilogueISI_SJ_SJ_NS1F_6thread17LinearCombinationISI_Li1EffLNS1K_9ScaleType4KindE0ELNS_15FloatRoundStyleE2ESI_EENS1_15EpilogueDefaultEEEEEvvEEEEvNT_6ParamsE,@function
        .size           _ZN7cutlass13device_kernelINS_4gemm6kernel13GemmUniversalIN4cute5tupleIJiiiiEEENS1_10collective13CollectiveMmaINS1_34MainloopSm90TmaGmmaWarpSpecializedILi6ENS5_IJNS4_1CILi1EEESB_SB_EEENS1_35KernelTmaWarpSpecializedCooperativeEEENS5_IJNSA_ILi256EEESF_NSA_ILi128EEEEEENS_10tfloat32_tENS5_IJlSB_lEEESI_SJ_NS4_8TiledMMAINS4_8MMA_AtomIJNS4_4SM904GMMA30MMA_64x256x8_F32TF32TF32_SS_TNILNSN_7ScaleInE1ELSP_1EEEEEENS4_6LayoutINS5_IJNSA_ILi2EEESB_SB_EEENS5_IJSB_NSA_ILi0EEESV_EEEEENS5_IJNS4_10UnderscoreESY_SY_EEEEENS4_13SM90_TMA_LOADENS4_14ComposedLayoutINS4_7SwizzleILi3ELi4ELi3EEENS4_18smem_ptr_flag_bitsILi32EEENSS_INS5_IJNSA_ILi8EEENSA_ILi32EEEEEENS5_IJS18_SB_EEEEEEEvNS4_8identityES11_S1C_vS1D_EENS_8epilogue10collective6detail29Sm90TmaWarpSpecializedAdapterINS1G_15DefaultEpilogueISI_SJ_SJ_NS1F_6thread17LinearCombinationISI_Li1EffLNS1K_9ScaleType4KindE0ELNS_15FloatRoundStyleE2ESI_EENS1_15EpilogueDefaultEEEEEvvEEEEvNT_6ParamsE,(.L_x_580 - _ZN7cutlass13device_kernelINS_4gemm6kernel13GemmUniversalIN4cute5tupleIJiiiiEEENS1_10collective13CollectiveMmaINS1_34MainloopSm90TmaGmmaWarpSpecializedILi6ENS5_IJNS4_1CILi1EEESB_SB_EEENS1_35KernelTmaWarpSpecializedCooperativeEEENS5_IJNSA_ILi256EEESF_NSA_ILi128EEEEEENS_10tfloat32_tENS5_IJlSB_lEEESI_SJ_NS4_8TiledMMAINS4_8MMA_AtomIJNS4_4SM904GMMA30MMA_64x256x8_F32TF32TF32_SS_TNILNSN_7ScaleInE1ELSP_1EEEEEENS4_6LayoutINS5_IJNSA_ILi2EEESB_SB_EEENS5_IJSB_NSA_ILi0EEESV_EEEEENS5_IJNS4_10UnderscoreESY_SY_EEEEENS4_13SM90_TMA_LOADENS4_14ComposedLayoutINS4_7SwizzleILi3ELi4ELi3EEENS4_18smem_ptr_flag_bitsILi32EEENSS_INS5_IJNSA_ILi8EEENSA_ILi32EEEEEENS5_IJS18_SB_EEEEEEEvNS4_8identityES11_S1C_vS1D_EENS_8epilogue10collective6detail29Sm90TmaWarpSpecializedAdapterINS1G_15DefaultEpilogueISI_SJ_SJ_NS1F_6thread17LinearCombinationISI_Li1EffLNS1K_9ScaleType4KindE0ELNS_15FloatRoundStyleE2ESI_EENS1_15EpilogueDefaultEEEEEvvEEEEvNT_6ParamsE)
        .other          _ZN7cutlass13device_kernelINS_4gemm6kernel13GemmUniversalIN4cute5tupleIJiiiiEEENS1_10collective13CollectiveMmaINS1_34MainloopSm90TmaGmmaWarpSpecializedILi6ENS5_IJNS4_1CILi1EEESB_SB_EEENS1_35KernelTmaWarpSpecializedCooperativeEEENS5_IJNSA_ILi256EEESF_NSA_ILi128EEEEEENS_10tfloat32_tENS5_IJlSB_lEEESI_SJ_NS4_8TiledMMAINS4_8MMA_AtomIJNS4_4SM904GMMA30MMA_64x256x8_F32TF32TF32_SS_TNILNSN_7ScaleInE1ELSP_1EEEEEENS4_6LayoutINS5_IJNSA_ILi2EEESB_SB_EEENS5_IJSB_NSA_ILi0EEESV_EEEEENS5_IJNS4_10UnderscoreESY_SY_EEEEENS4_13SM90_TMA_LOADENS4_14ComposedLayoutINS4_7SwizzleILi3ELi4ELi3EEENS4_18smem_ptr_flag_bitsILi32EEENSS_INS5_IJNSA_ILi8EEENSA_ILi32EEEEEENS5_IJS18_SB_EEEEEEEvNS4_8identityES11_S1C_vS1D_EENS_8epilogue10collective6detail29Sm90TmaWarpSpecializedAdapterINS1G_15DefaultEpilogueISI_SJ_SJ_NS1F_6thread17LinearCombinationISI_Li1EffLNS1K_9ScaleType4KindE0ELNS_15FloatRoundStyleE2ESI_EENS1_15EpilogueDefaultEEEEEvvEEEEvNT_6ParamsE,@"STO_CUDA_ENTRY STV_DEFAULT"
_ZN7cutlass13device_kernelINS_4gemm6kernel13GemmUniversalIN4cute5tupleIJiiiiEEENS1_10collective13CollectiveMmaINS1_34MainloopSm90TmaGmmaWarpSpecializedILi6ENS5_IJNS4_1CILi1EEESB_SB_EEENS1_35KernelTmaWarpSpecializedCooperativeEEENS5_IJNSA_ILi256EEESF_NSA_ILi128EEEEEENS_10tfloat32_tENS5_IJlSB_lEEESI_SJ_NS4_8TiledMMAINS4_8MMA_AtomIJNS4_4SM904GMMA30MMA_64x256x8_F32TF32TF32_SS_TNILNSN_7ScaleInE1ELSP_1EEEEEENS4_6LayoutINS5_IJNSA_ILi2EEESB_SB_EEENS5_IJSB_NSA_ILi0EEESV_EEEEENS5_IJNS4_10UnderscoreESY_SY_EEEEENS4_13SM90_TMA_LOADENS4_14ComposedLayoutINS4_7SwizzleILi3ELi4ELi3EEENS4_18smem_ptr_flag_bitsILi32EEENSS_INS5_IJNSA_ILi8EEENSA_ILi32EEEEEENS5_IJS18_SB_EEEEEEEvNS4_8identityES11_S1C_vS1D_EENS_8epilogue10collective6detail29Sm90TmaWarpSpecializedAdapterINS1G_15DefaultEpilogueISI_SJ_SJ_NS1F_6thread17LinearCombinationISI_Li1EffLNS1K_9ScaleType4KindE0ELNS_15FloatRoundStyleE2ESI_EENS1_15EpilogueDefaultEEEEEvvEEEEvNT_6ParamsE:
[----:B------:R-:W0:Y:S02]  /*0000*/  LDC R1, c[0x0][0x28] ;  /* 0x00000a00ff017b82 */ /* 0x000e240000000800 */
[----:B0-----:R-:W-:Y:S01]  /*0010*/  VIADD R1, R1, 0xffffe828 ;  /* 0xffffe82801017836 */ /* 0x001fe20000000000 */
[----:B------:R-:W0:Y:S01]  /*0020*/  S2R R2, SR_TID.X ;  /* 0x0000000000027919 */ /* 0x000e220000002100 */
[----:B------:R-:W-:Y:S01]  /*0030*/  ELECT P0, URZ, PT ;  /* 0x00000000003f782f */ /* 0x000fe20003800000 */
[----:B------:R-:W-:Y:S01]  /*0040*/  BSSY B0, `(.L_x_0) ;  /* 0x0000015000007945 */ /* 0x000fe20003800000 */
[--C-:B0-----:R-:W-:Y:S02]  /*0050*/  SHF.R.U32.HI R0, RZ, 0x5, R2.reuse ;  /* 0x00000005ff007819 */ /* 0x101fe40000011602 */
[----:B------:R-:W-:-:S03]  /*0060*/  SHF.R.U32.HI R162, RZ, 0x7, R2 ;  /* 0x00000007ffa27819 */ /* 0x000fc60000011602 */
[----:B------:R-:W0:Y:S04]  /*0070*/  SHFL.IDX PT, R3, R0, RZ, 0x1f ;  /* 0x00001fff00037589 */ /* 0x000e2800000e0000 */
[----:B------:R-:W1:Y:S01]  /*0080*/  SHFL.IDX PT, R2, R162, RZ, 0x1f ;  /* 0x00001fffa2027589 */ /* 0x000e6200000e0000 */
[----:B0-----:R-:W-:Y:S02]  /*0090*/  R2UR UR10, R3 ;  /* 0x00000000030a72ca */ /* 0x001fe400000e0000 */
[----:B-1----:R-:W-:-:S11]  /*00a0*/  R2UR UR5, R2 ;  /* 0x00000000020572ca */ /* 0x002fd600000e0000 */
[----:B------:R-:W-:Y:S02]  /*00b0*/  USHF.R.S32.HI UR4, URZ, 0x1f, UR10 ;  /* 0x0000001f3f047899 */ /* 0x000fe4000801140a */
[----:B------:R-:W-:Y:S02]  /*00c0*/  ISETP.NE.OR P0, PT, RZ, UR10, !P0 ;  /* 0x0000000aff007c0c */ /* 0x000fe4000c705670 */
[----:B------:R-:W-:-:S04]  /*00d0*/  ULEA.HI UR4, UR4, UR10, URZ, 0x2 ;  /* 0x0000000a04047291 */ /* 0x000fc8000f8f103f */
[----:B------:R-:W-:-:S04]  /*00e0*/  ULOP3.LUT UR4, UR4, 0xfffffffc, URZ, 0xc0, !UPT ;  /* 0xfffffffc04047892 */ /* 0x000fc8000f8ec03f */
[----:B------:R-:W-:-:S03]  /*00f0*/  UIADD3 UR10, UR10, -UR4, URZ ;  /* 0x800000040a0a7290 */ /* 0x000fc6000fffe03f */
[----:B------:R-:W-:Y:S09]  /*0100*/  @P0 BRA `(.L_x_1) ;  /* 0x0000000000200947 */ /* 0x000ff20003800000 */
[----:B------:R-:W-:Y:S02]  /*0110*/  ULDC.64 UR6, c[0x0][0x198] ;  /* 0x0000660000067ab9 */ /* 0x000fe40000000a00 */
[----:B------:R-:W-:Y:S02]  /*0120*/  UIADD3 UR8, UP0, UR6, 0xf0, URZ ;  /* 0x000000f006087890 */ /* 0x000fe4000ff1e03f */
[----:B------:R-:W-:Y:S02]  /*0130*/  UIADD3 UR6, UP1, UR6, 0x1f0, URZ ;  /* 0x000001f006067890 */ /* 0x000fe4000ff3e03f */
[----:B------:R-:W-:Y:S02]  /*0140*/  UIADD3.X UR9, URZ, UR7, URZ, UP0, !UPT ;  /* 0x000000073f097290 */ /* 0x000fe400087fe43f */
[----:B------:R-:W-:-:S07]  /*0150*/  UIADD3.X UR7, URZ, UR7, URZ, UP1, !UPT ;  /* 0x000000073f077290 */ /* 0x000fce0008ffe43f */
[----:B------:R0:W-:Y:S02]  /*0160*/  UTMACCTL.PF [UR8] ;  /* 0x00000000080079b9 */ /* 0x0001e40008040000 */
[----:B------:R0:W-:Y:S02]  /*0170*/  UTMACCTL.PF [UR6] ;  /* 0x00000000060079b9 */ /* 0x0001e40008040000 */
[----:B0-----:R-:W-:Y:S01]  /*0180*/  NOP ;  /* 0x0000000000007918 */ /* 0x001fe20000000000 */
.L_x_1:
[----:B------:R-:W-:Y:S05]  /*0190*/  BSYNC B0 ;  /* 0x0000000000007941 */ /* 0x000fea0003800000 */
.L_x_0:
[----:B------:R-:W0:Y:S01]  /*01a0*/  SHFL.IDX PT, R2, R0, RZ, 0x1f ;  /* 0x00001fff00027589 */ /* 0x000e2200000e0000 */
[----:B------:R-:W-:Y:S01]  /*01b0*/  UISETP.NE.AND UP0, UPT, UR10, 0x3, UPT ;  /* 0x000000030a00788c */ /* 0x000fe2000bf05270 */
[----:B------:R-:W-:Y:S01]  /*01c0*/  ISETP.NE.AND P1, PT, RZ, UR5, PT ;  /* 0x00000005ff007c0c */ /* 0x000fe2000bf25270 */
[----:B------:R-:W-:Y:S02]  /*01d0*/  UIADD3 UR18, UR5, -0x1, URZ ;  /* 0xffffffff05127890 */ /* 0x000fe4000fffe03f */
[----:B------:R-:W-:Y:S02]  /*01e0*/  UISETP.EQ.OR UP0, UPT, UR10, URZ, !UP0 ;  /* 0x0000003f0a00728c */ /* 0x000fe4000c702670 */
[----:B------:R-:W-:Y:S02]  /*01f0*/  UISETP.GE.U32.AND UP1, UPT, UR18, 0x2, UPT ;  /* 0x000000021200788c */ /* 0x000fe4000bf26070 */
[----:B------:R-:W-:-:S04]  /*0200*/  UISETP.EQ.AND UP0, UPT, UR5, URZ, UP0 ;  /* 0x0000003f0500728c */ /* 0x000fc80008702270 */
[----:B------:R-:W-:-:S04]  /*0210*/  USEL UR37, URZ, 0x1, !UP0 ;  /* 0x000000013f257887 */ /* 0x000fc8000c000000 */
[----:B------:R-:W-:Y:S01]  /*0220*/  USEL UR37, UR37, 0x2, UP1 ;  /* 0x0000000225257887 */ /* 0x000fe20008800000 */
[----:B0-----:R-:W-:-:S13]  /*0230*/  ISETP.NE.AND P0, PT, R2, RZ, PT ;  /* 0x000000ff0200720c */ /* 0x001fda0003f05270 */
[----:B------:R-:W-:Y:S05]  /*0240*/  @P0 BRA `(.L_x_2) ;  /* 0x0000000000680947 */ /* 0x000fea0003800000 */
[----:B------:R-:W0:Y:S01]  /*0250*/  S2UR UR8, SR_CgaCtaId ;  /* 0x00000000000879c3 */ /* 0x000e220000008800 */
[----:B------:R-:W-:Y:S01]  /*0260*/  UMOV UR4, 0x400 ;  /* 0x0000040000047882 */ /* 0x000fe20000000000 */
[----:B------:R-:W-:Y:S01]  /*0270*/  UMOV UR5, 0x1 ;  /* 0x0000000100057882 */ /* 0x000fe20000000000 */
[----:B------:R-:W-:Y:S01]  /*0280*/  UMOV UR6, 0x100 ;  /* 0x0000010000067882 */ /* 0x000fe20000000000 */
[----:B------:R-:W-:Y:S01]  /*0290*/  ELECT P0, URZ, PT ;  /* 0x00000000003f782f */ /* 0x000fe20003800000 */
[----:B------:R-:W-:-:S04]  /*02a0*/  UIADD3 UR6, -UR6, 0x100000, URZ ;  /* 0x0010000006067890 */ /* 0x000fc8000fffe13f */
[----:B------:R-:W-:Y:S02]  /*02b0*/  USHF.L.U32 UR7, UR6, 0xb, URZ ;  /* 0x0000000b06077899 */ /* 0x000fe4000800063f */
[----:B------:R-:W-:Y:S02]  /*02c0*/  USHF.L.U32 UR6, UR6, 0x1, URZ ;  /* 0x0000000106067899 */ /* 0x000fe4000800063f */
[----:B0-----:R-:W-:Y:S02]  /*02d0*/  ULEA UR8, UR8, UR4, 0x18 ;  /* 0x0000000408087291 */ /* 0x001fe4000f8ec03f */
[----:B------:R-:W-:-:S04]  /*02e0*/  UIADD3 UR4, -UR5, 0x100000, URZ ;  /* 0x0010000005047890 */ /* 0x000fc8000fffe13f */
[----:B------:R-:W-:Y:S02]  /*02f0*/  USHF.L.U32 UR5, UR4, 0xb, URZ ;  /* 0x0000000b04057899 */ /* 0x000fe4000800063f */
[----:B------:R-:W-:Y:S01]  /*0300*/  USHF.L.U32 UR4, UR4, 0x1, URZ ;  /* 0x0000000104047899 */ /* 0x000fe2000800063f */
[----:B------:R-:W0:Y:S11]  /*0310*/  FENCE.VIEW.ASYNC.S ;  /* 0x00000000000073c6 */ /* 0x000e360000000000 */
[----:B0-----:R0:W1:Y:S01]  /*0320*/  SYNCS.EXCH.64 URZ, [UR8], UR4 ;  /* 0x00000004083f75b2 */ /* 0x0010620008000100 */
[----:B------:R0:W2:Y:S01]  /*0330*/  SYNCS.EXCH.64 URZ, [UR8+0x30], UR6 ;  /* 0x00003006083f75b2 */ /* 0x0000a20008000100 */
[----:B------:R0:W3:Y:S01]  /*0340*/  SYNCS.EXCH.64 URZ, [UR8+0x8], UR4 ;  /* 0x00000804083f75b2 */ /* 0x0000e20008000100 */
[----:B------:R0:W4:Y:S01]  /*0350*/  SYNCS.EXCH.64 URZ, [UR8+0x38], UR6 ;  /* 0x00003806083f75b2 */ /* 0x0001220008000100 */
[----:B------:R0:W0:Y:S01]  /*0360*/  SYNCS.EXCH.64 URZ, [UR8+0x10], UR4 ;  /* 0x00001004083f75b2 */ /* 0x0000220008000100 */
[----:B------:R0:W0:Y:S01]  /*0370*/  SYNCS.EXCH.64 URZ, [UR8+0x40], UR6 ;  /* 0x00004006083f75b2 */ /* 0x0000220008000100 */
[----:B------:R0:W0:Y:S01]  /*0380*/  SYNCS.EXCH.64 URZ, [UR8+0x18], UR4 ;  /* 0x00001804083f75b2 */ /* 0x0000220008000100 */
[----:B------:R0:W0:Y:S01]  /*0390*/  SYNCS.EXCH.64 URZ, [UR8+0x48], UR6 ;  /* 0x00004806083f75b2 */ /* 0x0000220008000100 */
[----:B------:R0:W0:Y:S01]  /*03a0*/  SYNCS.EXCH.64 URZ, [UR8+0x20], UR4 ;  /* 0x00002004083f75b2 */ /* 0x0000220008000100 */
[----:B------:R0:W0:Y:S01]  /*03b0*/  SYNCS.EXCH.64 URZ, [UR8+0x50], UR6 ;  /* 0x00005006083f75b2 */ /* 0x0000220008000100 */
[----:B------:R0:W0:Y:S01]  /*03c0*/  SYNCS.EXCH.64 URZ, [UR8+0x28], UR4 ;  /* 0x00002804083f75b2 */ /* 0x0000220008000100 */
[----:B------:R0:W0:Y:S01]  /*03d0*/  SYNCS.EXCH.64 URZ, [UR8+0x58], UR6 ;  /* 0x00005806083f75b2 */ /* 0x0000220008000100 */
[----:B------:R-:W-:Y:S01]  /*03e0*/  NOP ;  /* 0x0000000000007918 */ /* 0x000fe20000000000 */
.L_x_2:
[----:B------:R-:W5:Y:S01]  /*03f0*/  SHFL.IDX PT, R0, R0, RZ, 0x1f ;  /* 0x00001fff00007589 */ /* 0x000f6200000e0000 */
[----:B------:R-:W-:Y:S01]  /*0400*/  ELECT P0, URZ, PT ;  /* 0x00000000003f782f */ /* 0x000fe20003800000 */
[----:B------:R-:W1:Y:S01]  /*0410*/  S2UR UR17, SR_CTAID.Y ;  /* 0x00000000001179c3 */ /* 0x000e620000002600 */
[----:B0-----:R-:W-:Y:S01]  /*0420*/  ULDC UR5, c[0x0][0x65c] ;  /* 0x0001970000057ab9 */ /* 0x001fe20000000800 */
[----:B------:R-:W-:Y:S01]  /*0430*/  UMOV UR12, 0x20 ;  /* 0x00000020000c7882 */ /* 0x000fe20000000000 */
[----:B------:R-:W-:Y:S01]  /*0440*/  UISETP.NE.AND UP2, UPT, UR5, 0x1, UPT ;  /* 0x000000010500788c */ /* 0x000fe2000bf45270 */
[----:B------:R-:W-:Y:S01]  /*0450*/  NOP ;  /* 0x0000000000007918 */ /* 0x000fe20000000000 */
[----:B------:R-:W-:Y:S02]  /*0460*/  NOP ;  /* 0x0000000000007918 */ /* 0x000fe40000000000 */
[----:B------:R-:W-:Y:S01]  /*0470*/  UP2UR UR38, UPR, URZ, 0x4 ;  /* 0x000000043f267883 */ /* 0x000fe20008000000 */
[----:B------:R-:W0:Y:S01]  /*0480*/  S2UR UR4, SR_CTAID.X ;  /* 0x00000000000479c3 */ /* 0x000e220000002500 */
[----:B------:R-:W-:-:S02]  /*0490*/  PLOP3.LUT P3, PT, PT, PT, UP2, 0x80, 0x0 ;  /* 0x000000000000781c */ /* 0x000fc40003f6f028 */
[----:B------:R-:W-:Y:S02]  /*04a0*/  PLOP3.LUT P2, PT, PT, PT, UP2, 0x80, 0x0 ;  /* 0x000000000000781c */ /* 0x000fe40003f4f028 */
[----:B------:R-:W-:Y:S01]  /*04b0*/  PLOP3.LUT P4, PT, PT, PT, UP2, 0x80, 0x0 ;  /* 0x000000000000781c */ /* 0x000fe20003f8f028 */
[----:B------:R-:W-:Y:S01]  /*04c0*/  @UP2 ULDC UR14, c[0x0][0x10] ;  /* 0x00000400000e2ab9 */ /* 0x000fe20000000800 */
[----:B------:R-:W-:Y:S01]  /*04d0*/  @UP2 UMOV UR9, URZ ;  /* 0x0000003f00092c82 */ /* 0x000fe20008000000 */
[----:B------:R-:W-:Y:S01]  /*04e0*/  @!UP2 ULDC UR11, c[0x0][0xc] ;  /* 0x00000300000baab9 */ /* 0x000fe20000000800 */
[----:B-----5:R-:W-:Y:S01]  /*04f0*/  ISETP.NE.OR P0, PT, R0, RZ, !P0 ;  /* 0x000000ff0000720c */ /* 0x020fe20004705670 */
[----:B-1----:R-:W-:Y:S02]  /*0500*/  @UP2 UMOV UR7, UR17 ;  /* 0x0000001100072c82 */ /* 0x002fe40008000000 */
[----:B------:R-:W-:Y:S01]  /*0510*/  @UP2 UMOV UR8, UR7 ;  /* 0x0000000700082c82 */ /* 0x000fe20008000000 */
[----:B------:R-:W-:Y:S01]  /*0520*/  @!UP2 UMOV UR7, UR17 ;  /* 0x000000110007ac82 */ /* 0x000fe20008000000 */
[----:B0-----:R-:W-:-:S08]  /*0530*/  @UP2 UIMAD.WIDE.U32 UR14, UR4, UR14, UR8 ;  /* 0x0000000e040e22a5 */ /* 0x001fd0000f8e0008 */
[----:B------:R-:W-:Y:S01]  /*0540*/  VOTEU.ALL UP0, P0 ;  /* 0x00000000003f7886 */ /* 0x000fe20000000000 */
[----:B------:R-:W-:Y:S01]  /*0550*/  VOTEU.ALL UP1, P0 ;  /* 0x00000000003f7886 */ /* 0x000fe20000020000 */
[----:B------:R-:W-:Y:S01]  /*0560*/  IMAD.U32 R2, RZ, RZ, UR14 ;  /* 0x0000000eff027e24 */ /* 0x000fe2000f8e00ff */
[----:B------:R-:W-:Y:S02]  /*0570*/  MOV R3, UR15 ;  /* 0x0000000f00037c02 */ /* 0x000fe40008000f00 */
[----:B------:R-:W0:Y:S01]  /*0580*/  @!UP0 S2UR UR6, SR_CgaCtaId ;  /* 0x00000000000689c3 */ /* 0x000e220000008800 */
[----:B------:R-:W-:Y:S01]  /*0590*/  @!UP0 UMOV UR5, 0x400 ;  /* 0x0000040000058882 */ /* 0x000fe20000000000 */
[----:B------:R-:W-:-:S04]  /*05a0*/  @!UP0 UIADD3 UR12, -UR12, 0x100000, URZ ;  /* 0x001000000c0c8890 */ /* 0x000fc8000fffe13f */
[----:B------:R-:W-:Y:S02]  /*05b0*/  @!UP0 USHF.L.U32 UR13, UR12, 0xb, URZ ;  /* 0x0000000b0c0d8899 */ /* 0x000fe4000800063f */
[----:B------:R-:W-:Y:S02]  /*05c0*/  @!UP0 USHF.L.U32 UR12, UR12, 0x1, URZ ;  /* 0x000000010c0c8899 */ /* 0x000fe4000800063f */
[----:B0-----:R-:W-:Y:S01]  /*05d0*/  @!UP0 ULEA UR16, UR6, UR5, 0x18 ;  /* 0x0000000506108291 */ /* 0x001fe2000f8ec03f */
[----:B------:R-:W-:Y:S01]  /*05e0*/  VOTEU.ALL UP0, P0 ;  /* 0x00000000003f7886 */ /* 0x000fe20000000000 */
[----:B------:R-:W-:Y:S01]  /*05f0*/  PLOP3.LUT P0, PT, PT, PT, UP2, 0x80, 0x0 ;  /* 0x000000000000781c */ /* 0x000fe20003f0f028 */
[----:B------:R-:W-:Y:S01]  /*0600*/  UMOV UR5, URZ ;  /* 0x0000003f00057c82 */ /* 0x000fe20008000000 */
[----:B------:R-:W-:Y:S01]  /*0610*/  @UP2 UMOV UR6, URZ ;  /* 0x0000003f00062c82 */ /* 0x000fe20008000000 */
[----:B------:R-:W-:Y:S02]  /*0620*/  @!UP2 UIMAD.WIDE.U32 UR8, UR11, UR7, UR4 ;  /* 0x000000070b08a2a5 */ /* 0x000fe4000f8e0004 */
[----:B------:R-:W-:Y:S01]  /*0630*/  @UP2 UIADD3 UR6, UR15, UR6, URZ ;  /* 0x000000060f062290 */ /* 0x000fe2000fffe03f */
[----:B------:R-:W0:Y:S04]  /*0640*/  FENCE.VIEW.ASYNC.S ;  /* 0x00000000000073c6 */ /* 0x000e280000000000 */
[----:B0-----:R0:W2:Y:S01]  /*0650*/  @!UP0 SYNCS.EXCH.64 URZ, [UR16+0x70], UR12 ;  /* 0x0000700c103f85b2 */ /* 0x0010a20008000100 */
[----:B------:R-:W-:Y:S01]  /*0660*/  MOV R5, UR9 ;  /* 0x0000000900057c02 */ /* 0x000fe20008000f00 */
[----:B------:R-:W-:-:S02]  /*0670*/  @P2 IMAD.U32 R17, RZ, RZ, UR6 ;  /* 0x00000006ff112e24 */ /* 0x000fc4000f8e00ff */
[----:B------:R-:W-:Y:S01]  /*0680*/  @P0 IMAD.MOV.U32 R6, RZ, RZ, R2 ;  /* 0x000000ffff060224 */ /* 0x000fe200078e0002 */
[----:B------:R-:W-:Y:S01]  /*0690*/  MOV R2, UR8 ;  /* 0x0000000800027c02 */ /* 0x000fe20008000f00 */
[----:B------:R-:W-:Y:S02]  /*06a0*/  IMAD.U32 R3, RZ, RZ, UR9 ;  /* 0x00000009ff037e24 */ /* 0x000fe4000f8e00ff */
[----:B------:R-:W-:Y:S02]  /*06b0*/  IMAD.U32 R4, RZ, RZ, UR8 ;  /* 0x00000008ff047e24 */ /* 0x000fe4000f8e00ff */
[----:B------:R-:W-:Y:S02]  /*06c0*/  @!P3 IMAD.MOV.U32 R6, RZ, RZ, R2 ;  /* 0x000000ffff06b224 */ /* 0x000fe400078e0002 */
[----:B------:R-:W-:-:S03]  /*06d0*/  @!P4 IMAD.MOV.U32 R17, RZ, RZ, R5 ;  /* 0x000000ffff11c224 */ /* 0x000fc600078e0005 */
[----:B------:R0:W-:Y:S01]  /*06e0*/  STL [R1+0x200], R6 ;  /* 0x0002000601007387 */ /* 0x0001e20000100800 */
[----:B------:R0:W2:Y:S01]  /*06f0*/  @!UP1 SYNCS.EXCH.64 URZ, [UR16+0x78], UR12 ;  /* 0x0000780c103f95b2 */ /* 0x0000a20008000100 */
[----:B------:R-:W-:Y:S01]  /*0700*/  NOP ;  /* 0x0000000000007918 */ /* 0x000fe20000000000 */
[----:B--234-:R-:W-:Y:S06]  /*0710*/  BAR.SYNC.DEFER_BLOCKING 0x0 ;  /* 0x0000000000007b1d */ /* 0x01cfec0000010000 */
[----:B------:R-:W-:Y:S05]  /*0720*/  @!P1 BRA `(.L_x_3) ;  /* 0x0000030c00b09947 */ /* 0x000fea0003800000 */
[----:B------:R-:W-:-:S06]  /*0730*/  UISETP.GT.U32.AND UP0, UPT, UR18, 0x1, UPT ;  /* 0x000000011200788c */ /* 0x000fcc000bf04070 */
[----:B------:R-:W-:-:S13]  /*0740*/  PLOP3.LUT P0, PT, PT, PT, UP0, 0x80, 0x0 ;  /* 0x000000000000781c */ /* 0x000fda0003f0f008 */
[----:B0-----:R-:W-:Y:S05]  /*0750*/  @P0 EXIT ;  /* 0x000000000000094d */ /* 0x001fea0003800000 */
[----:B------:R-:W-:Y:S01]  /*0760*/  ULDC.64 UR8, c[0x0][0x650] ;  /* 0x0001940000087ab9 */ /* 0x000fe20000000a00 */
[----:B------:R-:W-:Y:S01]  /*0770*/  UMOV UR40, 0xffffffff ;  /* 0xffffffff00287882 */ /* 0x000fe20000000000 */
[----:B------:R-:W-:Y:S01]  /*0780*/  ISETP.GE.U32.AND P0, PT, R6, UR8, PT ;  /* 0x0000000806007c0c */ /* 0x000fe2000bf06070 */
[----:B------:R-:W-:Y:S01]  /*0790*/  UMOV UR41, 0xffffffff ;  /* 0xffffffff00297882 */ /* 0x000fe20000000000 */
[----:B------:R-:W-:Y:S01]  /*07a0*/  UMOV UR42, 0xffffffff ;  /* 0xffffffff002a7882 */ /* 0x000fe20000000000 */
[----:B------:R-:W-:Y:S02]  /*07b0*/  PRMT R0, RZ, 0x7610, R0 ;  /* 0x00007610ff007816 */ /* 0x000fe40000000000 */
[----:B------:R-:W-:-:S13]  /*07c0*/  ISETP.GE.U32.AND.EX P0, PT, R17, UR9, PT, P0 ;  /* 0x0000000911007c0c */ /* 0x000fda000bf06100 */
[----:B------:R-:W-:Y:S05]  /*07d0*/  @P0 BRA `(.L_x_4) ;  /* 0x0000000400800947 */ /* 0x000fea0003800000 */
[----:B------:R-:W-:Y:S01]  /*07e0*/  I2FP.F32.U32 R0, UR4 ;  /* 0x0000000400007c45 */ /* 0x000fe20008201000 */
[----:B------:R-:W-:Y:S01]  /*07f0*/  ULDC.64 UR16, c[0x0][0x628] ;  /* 0x00018a0000107ab9 */ /* 0x000fe20000000a00 */
[----:B------:R-:W-:Y:S01]  /*0800*/  ULDC UR6, c[0x0][0x150] ;  /* 0x0000540000067ab9 */ /* 0x000fe20000000800 */
[----:B------:R-:W-:Y:S01]  /*0810*/  ISETP.NE.U32.AND P0, PT, RZ, UR16, PT ;  /* 0x00000010ff007c0c */ /* 0x000fe2000bf05070 */
[----:B------:R-:W-:Y:S01]  /*0820*/  ULDC UR15, c[0x0][0x630] ;  /* 0x00018c00000f7ab9 */ /* 0x000fe20000000800 */
[----:B------:R-:W-:Y:S01]  /*0830*/  FMUL R0, R0, UR6 ;  /* 0x0000000600007c20 */ /* 0x000fe20008400000 */
[----:B------:R-:W-:Y:S01]  /*0840*/  R2UR UR18, R6 ;  /* 0x00000000061272ca */ /* 0x000fe200000e0000 */
[----:B------:R-:W-:Y:S01]  /*0850*/  ULDC UR20, c[0x0][0x154] ;  /* 0x0000550000147ab9 */ /* 0x000fe20000000800 */
[----:B------:R-:W-:Y:S01]  /*0860*/  ISETP.NE.AND.EX P0, PT, RZ, UR17, PT, P0 ;  /* 0x00000011ff007c0c */ /* 0x000fe2000bf05300 */
[----:B------:R0:W1:Y:S01]  /*0870*/  F2I.U32.TRUNC.NTZ R2, R0 ;  /* 0x0000000000027305 */ /* 0x000062000020f000 */
[----:B------:R-:W-:-:S02]  /*0880*/  R2UR UR19, R17 ;  /* 0x00000000111372ca */ /* 0x000fc400000e0000 */
[----:B------:R-:W-:Y:S02]  /*0890*/  R2UR UR8, R6 ;  /* 0x00000000060872ca */ /* 0x000fe400000e0000 */
[----:B------:R-:W-:-:S07]  /*08a0*/  R2UR UR9, R17 ;  /* 0x00000000110972ca */ /* 0x000fce00000e0000 */
[----:B0-----:R-:W-:Y:S08]  /*08b0*/  @!P0 BRA `(.L_x_5) ;  /* 0x0000000000308947 */ /* 0x001ff00003800000 */
[----:B------:R-:W-:Y:S01]  /*08c0*/  R2UR UR8, R6 ;  /* 0x00000000060872ca */ /* 0x000fe200000e0000 */
[----:B------:R-:W-:Y:S01]  /*08d0*/  ULDC UR6, c[0x0][0x634] ;  /* 0x00018d0000067ab9 */ /* 0x000fe20000000800 */
[----:B------:R-:W-:-:S11]  /*08e0*/  R2UR UR14, R17 ;  /* 0x00000000110e72ca */ /* 0x000fd600000e0000 */
[----:B------:R-:W-:-:S04]  /*08f0*/  UIADD3 UR6, UP0, UR8, UR6, URZ ;  /* 0x0000000608067290 */ /* 0x000fc8000ff1e03f */
[----:B------:R-:W-:-:S04]  /*0900*/  UIADD3.X UR14, URZ, UR14, URZ, UP0, !UPT ;  /* 0x0000000e3f0e7290 */ /* 0x000fc800087fe43f */
[----:B------:R-:W-:-:S04]  /*0910*/  UIMAD.WIDE.U32 UR8, UR14, UR16, URZ ;  /* 0x000000100e0872a5 */ /* 0x000fc8000f8e003f */
[----:B------:R-:W-:Y:S02]  /*0920*/  UIMAD.WIDE.U32 UR10, UP0, UR6, UR17, UR8 ;  /* 0x00000011060a72a5 */ /* 0x000fe4000f800008 */
[----:B------:R-:W-:Y:S02]  /*0930*/  UIMAD.WIDE.U32 UR8, UR6, UR16, URZ ;  /* 0x00000010060872a5 */ /* 0x000fe4000f8e003f */
[----:B------:R-:W-:Y:S02]  /*0940*/  UIADD3.X UR13, URZ, URZ, URZ, UP0, !UPT ;  /* 0x0000003f3f0d7290 */ /* 0x000fe400087fe43f */
[----:B------:R-:W-:Y:S01]  /*0950*/  UIADD3 URZ, UP0, UR9, UR10, URZ ;  /* 0x0000000a093f7290 */ /* 0x000fe2000ff1e03f */
[----:B------:R-:W-:-:S03]  /*0960*/  UMOV UR12, UR11 ;  /* 0x0000000b000c7c82 */ /* 0x000fc60008000000 */
[----:B------:R-:W-:-:S12]  /*0970*/  UIMAD.WIDE.U32.X UR8, UR14, UR17, UR12, UP0 ;  /* 0x000000110e0872a5 */ /* 0x000fd800080e040c */
.L_x_5:
[----:B------:R-:W-:Y:S01]  /*0980*/  USHF.R.U64 UR42, UR8, UR15, UR9 ;  /* 0x0000000f082a7299 */ /* 0x000fe20008001209 */
[----:B------:R-:W-:Y:S01]  /*0990*/  I2FP.F32.U32 R0, UR7 ;  /* 0x0000000700007c45 */ /* 0x000fe20008201000 */
[----:B------:R-:W-:Y:S01]  /*09a0*/  USHF.R.U32.HI UR5, URZ, UR15, UR9 ;  /* 0x0000000f3f057299 */ /* 0x000fe20008011609 */
[----:B-1----:R-:W-:Y:S01]  /*09b0*/  R2UR UR12, R2 ;  /* 0x00000000020c72ca */ /* 0x002fe200000e0000 */
[----:B------:R-:W-:Y:S02]  /*09c0*/  UIADD3 UR6, UP0, URZ, -UR42, URZ ;  /* 0x8000002a3f067290 */ /* 0x000fe4000ff1e03f */
[----:B------:R-:W-:Y:S01]  /*09d0*/  FMUL R0, R0, UR20 ;  /* 0x0000001400007c20 */ /* 0x000fe20008400000 */
[----:B------:R-:W-:Y:S01]  /*09e0*/  ULDC.64 UR8, c[0x0][0x620] ;  /* 0x0001880000087ab9 */ /* 0x000fe20000000a00 */
[----:B------:R-:W-:Y:S01]  /*09f0*/  UIADD3.X UR5, URZ, ~UR5, URZ, UP0, !UPT ;  /* 0x800000053f057290 */ /* 0x000fe200087fe43f */
[----:B------:R-:W-:Y:S01]  /*0a00*/  UMOV UR10, UR18 ;  /* 0x00000012000a7c82 */ /* 0x000fe20008000000 */
[----:B------:R-:W-:-:S02]  /*0a10*/  UMOV UR11, UR19 ;  /* 0x00000013000b7c82 */ /* 0x000fc40008000000 */
[----:B------:R-:W-:Y:S01]  /*0a20*/  UIMAD UR5, UR5, UR8, URZ ;  /* 0x00000008050572a4 */ /* 0x000fe2000f8e023f */
[----:B------:R-:W0:Y:S01]  /*0a30*/  F2I.U32.TRUNC.NTZ R0, R0 ;  /* 0x0000000000007305 */ /* 0x000e22000020f000 */
[----:B------:R-:W-:Y:S02]  /*0a40*/  UIMAD.WIDE.U32 UR10, UR6, UR8, UR10 ;  /* 0x00000008060a72a5 */ /* 0x000fe4000f8e000a */
[----:B------:R-:W-:Y:S01]  /*0a50*/  UIMAD UR6, UR6, UR9, UR5 ;  /* 0x00000009060672a4 */ /* 0x000fe2000f8e0205 */
[----:B------:R-:W-:Y:S01]  /*0a60*/  ULDC UR21, c[0x0][0x658] ;  /* 0x0001960000157ab9 */ /* 0x000fe20000000800 */
[----:B------:R-:W-:Y:S02]  /*0a70*/  UMOV UR19, 0xffffffff ;  /* 0xffffffff00137882 */ /* 0x000fe40000000000 */
[----:B------:R-:W-:Y:S01]  /*0a80*/  UIADD3 UR6, UR11, UR6, URZ ;  /* 0x000000060b067290 */ /* 0x000fe2000fffe03f */
[----:B------:R-:W-:Y:S01]  /*0a90*/  ULDC UR15, c[0x0][0x618] ;  /* 0x00018600000f7ab9 */ /* 0x000fe20000000800 */
[----:B------:R-:W-:Y:S01]  /*0aa0*/  ULDC.64 UR8, c[0x0][0x640] ;  /* 0x0001900000087ab9 */ /* 0x000fe20000000a00 */
[----:B------:R-:W-:Y:S01]  /*0ab0*/  USHF.L.U32 UR11, UR19, UR21, URZ ;  /* 0x00000015130b7299 */ /* 0x000fe2000800063f */
[----:B------:R-:W-:Y:S01]  /*0ac0*/  ISETP.NE.U32.AND P0, PT, RZ, UR8, PT ;  /* 0x00000008ff007c0c */ /* 0x000fe2000bf05070 */
[----:B------:R-:W-:-:S02]  /*0ad0*/  USHF.R.U64 UR19, UR10, UR15, UR6 ;  /* 0x0000000f0a137299 */ /* 0x000fc40008001206 */
[----:B------:R-:W-:Y:S01]  /*0ae0*/  USHF.R.U32.HI UR10, URZ, UR15, UR6 ;  /* 0x0000000f3f0a7299 */ /* 0x000fe20008011606 */
[----:B0-----:R-:W-:Y:S01]  /*0af0*/  R2UR UR14, R0 ;  /* 0x00000000000e72ca */ /* 0x001fe200000e0000 */
[----:B------:R-:W-:Y:S01]  /*0b00*/  ULDC UR17, c[0x0][0x608] ;  /* 0x0001820000117ab9 */ /* 0x000fe20000000800 */
[----:B------:R-:W-:Y:S01]  /*0b10*/  ISETP.NE.AND.EX P0, PT, RZ, UR9, PT, P0 ;  /* 0x00000009ff007c0c */ /* 0x000fe2000bf05300 */
[----:B------:R-:W-:Y:S02]  /*0b20*/  USHF.R.U64 UR23, UR19, UR17, UR10 ;  /* 0x0000001113177299 */ /* 0x000fe4000800120a */
[----:B------:R-:W-:Y:S01]  /*0b30*/  USHF.R.U32.HI UR10, URZ, UR17, UR10 ;  /* 0x000000113f0a7299 */ /* 0x000fe2000801160a */
[----:B------:R-:W-:Y:S01]  /*0b40*/  UMOV UR16, 0x1 ;  /* 0x0000000100107882 */ /* 0x000fe20000000000 */
[----:B------:R-:W-:Y:S02]  /*0b50*/  UIADD3 UR12, -UR12, URZ, URZ ;  /* 0x0000003f0c0c7290 */ /* 0x000fe4000fffe13f */
[----:B------:R-:W-:-:S02]  /*0b60*/  USHF.R.U64 UR24, UR23, UR21, UR10 ;  /* 0x0000001517187299 */ /* 0x000fc4000800120a */
[----:B------:R-:W-:Y:S01]  /*0b70*/  USHF.L.U32 UR6, UR16, UR21, URZ ;  /* 0x0000001510067299 */ /* 0x000fe2000800063f */
[----:B------:R-:W-:Y:S01]  /*0b80*/  ULDC UR13, c[0x0][0x144] ;  /* 0x00005100000d7ab9 */ /* 0x000fe20000000800 */
[----:B------:R-:W-:Y:S01]  /*0b90*/  ULDC UR5, c[0x0][0x600] ;  /* 0x0001800000057ab9 */ /* 0x000fe20000000800 */
[----:B------:R-:W-:Y:S02]  /*0ba0*/  ULOP3.LUT UR16, URZ, UR11, URZ, 0x33, !UPT ;  /* 0x0000000b3f107292 */ /* 0x000fe4000f8e333f */
[----:B------:R-:W-:Y:S02]  /*0bb0*/  USHF.R.U32.HI UR11, URZ, UR21, UR10 ;  /* 0x000000153f0b7299 */ /* 0x000fe4000801160a */
[----:B------:R-:W-:Y:S02]  /*0bc0*/  UIADD3 UR18, UR5, -0x1, URZ ;  /* 0xffffffff05127890 */ /* 0x000fe4000fffe03f */
[----:B------:R-:W-:Y:S02]  /*0bd0*/  UIADD3 UR20, -UR14, URZ, URZ ;  /* 0x0000003f0e147290 */ /* 0x000fe4000fffe13f */
[----:B------:R-:W-:Y:S01]  /*0be0*/  UIMAD UR4, UR13, UR12, UR4 ;  /* 0x0000000c0d0472a4 */ /* 0x000fe2000f8e0204 */
[----:B------:R-:W-:Y:S01]  /*0bf0*/  ULDC UR25, c[0x0][0x148] ;  /* 0x0000520000197ab9 */ /* 0x000fe20000000800 */
[----:B------:R-:W-:Y:S01]  /*0c00*/  ULDC UR21, c[0x0][0x648] ;  /* 0x0001920000157ab9 */ /* 0x000fe20000000800 */
[----:B------:R-:W-:Y:S01]  /*0c10*/  ULDC UR22, c[0x0][0x638] ;  /* 0x00018e0000167ab9 */ /* 0x000fe20000000800 */
[----:B------:R-:W-:Y:S01]  /*0c20*/  UMOV UR10, UR24 ;  /* 0x00000018000a7c82 */ /* 0x000fe20008000000 */
[----:B------:R-:W-:Y:S07]  /*0c30*/  @!P0 BRA `(.L_x_6) ;  /* 0x0000000000308947 */ /* 0x000fee0003800000 */
[----:B------:R-:W-:Y:S02]  /*0c40*/  ULDC UR14, c[0x0][0x64c] ;  /* 0x00019300000e7ab9 */ /* 0x000fe40000000800 */
        /* <DEDUP_REMOVED lines=8> */
[----:B------:R-:W-:-:S07]  /*0cd0*/  UIMAD.WIDE.U32.X UR8, UR17, UR9, UR14, UP0 ;  /* 0x00000009110872a5 */ /* 0x000fce00080e040e */
[----:B------:R-:W-:Y:S01]  /*0ce0*/  UMOV UR10, UR8 ;  /* 0x00000008000a7c82 */ /* 0x000fe20008000000 */
[----:B------:R-:W-:-:S05]  /*0cf0*/  UMOV UR11, UR9 ;  /* 0x00000009000b7c82 */ /* 0x000fca0008000000 */
.L_x_6:
[----:B------:R-:W-:Y:S01]  /*0d00*/  UISETP.NE.AND UP0, UPT, UR38, URZ, UPT ;  /* 0x0000003f2600728c */ /* 0x000fe2000bf05270 */
[----:B------:R-:W-:Y:S01]  /*0d10*/  MOV R0, 0x1 ;  /* 0x0000000100007802 */ /* 0x000fe20000000f00 */
[----:B------:R-:W-:Y:S02]  /*0d20*/  USHF.R.U64 UR8, UR10, UR21, UR11 ;  /* 0x000000150a087299 */ /* 0x000fe4000800120b */
[----:B------:R-:W-:Y:S02]  /*0d30*/  ULOP3.LUT UR16, UR23, UR16, URZ, 0xc0, !UPT ;  /* 0x0000001017107292 */ /* 0x000fe4000f8ec03f */
[----:B------:R-:W-:Y:S02]  /*0d40*/  ULOP3.LUT UR18, UR19, UR18, URZ, 0xc0, !UPT ;  /* 0x0000001213127292 */ /* 0x000fe4000f8ec03f */
[----:B------:R-:W-:-:S03]  /*0d50*/  UIMAD UR16, UR6, UR8, UR16 ;  /* 0x00000008061072a4 */ /* 0x000fc6000f8e0210 */
[----:B------:R-:W-:Y:S02]  /*0d60*/  @UP0 UIMAD UR4, UR25, UR20, UR7 ;  /* 0x00000014190402a4 */ /* 0x000fe4000f8e0207 */
[----:B------:R-:W-:-:S04]  /*0d70*/  UIADD3 UR7, -UR8, URZ, URZ ;  /* 0x0000003f08077290 */ /* 0x000fc8000fffe13f */
[----:B------:R-:W-:-:S03]  /*0d80*/  UIMAD UR6, UR7, UR22, UR24 ;  /* 0x00000016070672a4 */ /* 0x000fc6000f8e0218 */
[----:B------:R-:W-:Y:S01]  /*0d90*/  ULDC UR7, c[0x0][0x610] ;  /* 0x0001840000077ab9 */ /* 0x000fe20000000800 */
[----:B------:R-:W-:Y:S02]  /*0da0*/  UIMAD UR6, UR6, UR5, UR18 ;  /* 0x00000005060672a4 */ /* 0x000fe4000f8e0212 */
[----:B------:R-:W-:-:S04]  /*0db0*/  UIMAD UR4, UR16, UR7, UR4 ;  /* 0x00000007100472a4 */ /* 0x000fc8000f8e0204 */
[----:B------:R-:W-:Y:S02]  /*0dc0*/  USEL UR41, UR6, UR4, !UP0 ;  /* 0x0000000406297287 */ /* 0x000fe4000c000000 */
[----:B------:R-:W-:-:S12]  /*0dd0*/  USEL UR40, UR4, UR6, !UP0 ;  /* 0x0000000604287287 */ /* 0x000fd8000c000000 */
.L_x_4:
[----:B------:R-:W-:-:S08]  /*0de0*/  NOP ;  /* 0x0000000000007918 */ /* 0x000fd00000000000 */
[----:B------:R-:W0:Y:S02]  /*0df0*/  USETMAXREG.TRY_ALLOC.CTAPOOL UP0, 0xf0 ;  /* 0x000000f0000079c8 */ /* 0x000e240008000600 */
[----:B0-----:R-:W-:-:S13]  /*0e00*/  PLOP3.LUT P0, PT, PT, PT, UP0, 0x80, 0x0 ;  /* 0x000000000000781c */ /* 0x001fda0003f0f008 */
[----:B------:R-:W-:Y:S05]  /*0e10*/  @!P0 BRA `(.L_x_4) ;  /* 0xfffffffc00f08947 */ /* 0x000fea000383ffff */
[----:B------:R-:W-:Y:S01]  /*0e20*/  ULDC.64 UR4, c[0x0][0x598] ;  /* 0x0001660000047ab9 */ /* 0x000fe20000000a00 */
[----:B------:R-:W-:Y:S01]  /*0e30*/  ULDC.64 UR44, c[0x0][0x208] ;  /* 0x00008200002c7ab9 */ /* 0x000fe20000000a00 */
[----:B------:R-:W-:-:S04]  /*0e40*/  ISETP.NE.U32.AND P0, PT, RZ, UR4, PT ;  /* 0x00000004ff007c0c */ /* 0x000fc8000bf05070 */
[----:B------:R-:W-:-:S13]  /*0e50*/  ISETP.NE.AND.EX P0, PT, RZ, UR5, PT, P0 ;  /* 0x00000005ff007c0c */ /* 0x000fda000bf05300 */
[----:B------:R-:W-:Y:S05]  /*0e60*/  @!P0 BRA `(.L_x_7) ;  /* 0x00000000001c8947 */ /* 0x000fea0003800000 */
[----:B------:R-:W0:Y:S02]  /*0e70*/  LDC.64 R2, c[0x0][0x598] ;  /* 0x00016600ff027b82 */ /* 0x000e240000000a00 */
[----:B0-----:R-:W2:Y:S02]  /*0e80*/  LDG.E.64 R2, desc[UR44][R2.64] ;  /* 0x0000002c02027981 */ /* 0x001ea4000c1e1b00 */
[----:B--2---:R-:W-:-:S04]  /*0e90*/  ISETP.NE.U32.AND P0, PT, R2, RZ, PT ;  /* 0x000000ff0200720c */ /* 0x004fc80003f05070 */
[----:B------:R-:W-:-:S13]  /*0ea0*/  ISETP.NE.AND.EX P0, PT, R3, RZ, PT, P0 ;  /* 0x000000ff0300720c */ /* 0x000fda0003f05300 */
[----:B------:R-:W-:Y:S05]  /*0eb0*/  @!P0 BRA `(.L_x_7) ;  /* 0x0000000000088947 */ /* 0x000fea0003800000 */
[----:B------:R0:W5:Y:S01]  /*0ec0*/  LD.E R2, desc[UR44][R2.64] ;  /* 0x0000002c02027980 */ /* 0x000162000c101900 */
[----:B------:R-:W-:Y:S05]  /*0ed0*/  BRA `(.L_x_8) ;  /* 0x0000000000247947 */ /* 0x000fea0003800000 */
.L_x_7:
[----:B------:R-:W-:Y:S02]  /*0ee0*/  ULDC.64 UR4, c[0x0][0x588] ;  /* 0x0001620000047ab9 */ /* 0x000fe40000000a00 */
[----:B------:R-:W-:-:S04]  /*0ef0*/  ISETP.NE.U32.AND P0, PT, RZ, UR4, PT ;  /* 0x00000004ff007c0c */ /* 0x000fc8000bf05070 */
[----:B------:R-:W-:-:S13]  /*0f00*/  ISETP.NE.AND.EX P0, PT, RZ, UR5, PT, P0 ;  /* 0x00000005ff007c0c */ /* 0x000fda000bf05300 */
[----:B------:R-:W-:Y:S05]  /*0f10*/  @!P0 BRA `(.L_x_9) ;  /* 0x00000000000c8947 */ /* 0x000fea0003800000 */
[----:B------:R-:W0:Y:S02]  /*0f20*/  LDC.64 R2, c[0x0][0x588] ;  /* 0x00016200ff027b82 */ /* 0x000e240000000a00 */
[----:B0-----:R1:W5:Y:S01]  /*0f30*/  LDG.E R2, desc[UR44][R2.64] ;  /* 0x0000002c02027981 */ /* 0x001362000c1e1900 */
[----:B------:R-:W-:Y:S05]  /*0f40*/  BRA `(.L_x_8) ;  /* 0x0000000000087947 */ /* 0x000fea0003800000 */
.L_x_9:
[----:B------:R-:W-:Y:S02]  /*0f50*/  ULDC UR4, c[0x0][0x580] ;  /* 0x0001600000047ab9 */ /* 0x000fe40000000800 */
[----:B------:R-:W-:-:S07]  /*0f60*/  IMAD.U32 R2, RZ, RZ, UR4 ;  /* 0x00000004ff027e24 */ /* 0x000fce000f8e00ff */
.L_x_8:
[----:B------:R-:W-:Y:S02]  /*0f70*/  ULDC.64 UR4, c[0x0][0x5a0] ;  /* 0x0001680000047ab9 */ /* 0x000fe40000000a00 */
[----:B------:R-:W-:-:S04]  /*0f80*/  ISETP.NE.U32.AND P0, PT, RZ, UR4, PT ;  /* 0x00000004ff007c0c */ /* 0x000fc8000bf05070 */
[----:B------:R-:W-:-:S13]  /*0f90*/  ISETP.NE.AND.EX P0, PT, RZ, UR5, PT, P0 ;  /* 0x00000005ff007c0c */ /* 0x000fda000bf05300 */
[----:B------:R-:W-:Y:S05]  /*0fa0*/  @!P0 BRA `(.L_x_10) ;  /* 0x00000000001c8947 */ /* 0x000fea0003800000 */
[----:B------:R-:W2:Y:S02]  /*0fb0*/  LDC.64 R4, c[0x0][0x5a0] ;  /* 0x00016800ff047b82 */ /* 0x000ea40000000a00 */
[----:B--2---:R-:W2:Y:S02]  /*0fc0*/  LDG.E.64 R4, desc[UR44][R4.64] ;  /* 0x0000002c04047981 */ /* 0x004ea4000c1e1b00 */
[----:B--2---:R-:W-:-:S04]  /*0fd0*/  ISETP.NE.U32.AND P0, PT, R4, RZ, PT ;  /* 0x000000ff0400720c */ /* 0x004fc80003f05070 */
[----:B------:R-:W-:-:S13]  /*0fe0*/  ISETP.NE.AND.EX P0, PT, R5, RZ, PT, P0 ;  /* 0x000000ff0500720c */ /* 0x000fda0003f05300 */
[----:B------:R-:W-:Y:S05]  /*0ff0*/  @!P0 BRA `(.L_x_10) ;  /* 0x0000000000088947 */ /* 0x000fea0003800000 */
[----:B------:R2:W5:Y:S01]  /*1000*/  LD.E R16, desc[UR44][R4.64] ;  /* 0x0000002c04107980 */ /* 0x000562000c101900 */
[----:B------:R-:W-:Y:S05]  /*1010*/  BRA `(.L_x_11) ;  /* 0x0000000000247947 */ /* 0x000fea0003800000 */
.L_x_10:
[----:B------:R-:W-:Y:S02]  /*1020*/  ULDC.64 UR4, c[0x0][0x590] ;  /* 0x0001640000047ab9 */ /* 0x000fe40000000a00 */
[----:B------:R-:W-:-:S04]  /*1030*/  ISETP.NE.U32.AND P0, PT, RZ, UR4, PT ;  /* 0x00000004ff007c0c */ /* 0x000fc8000bf05070 */
[----:B------:R-:W-:-:S13]  /*1040*/  ISETP.NE.AND.EX P0, PT, RZ, UR5, PT, P0 ;  /* 0x00000005ff007c0c */ /* 0x000fda000bf05300 */
[----:B------:R-:W-:Y:S05]  /*1050*/  @!P0 BRA `(.L_x_12) ;  /* 0x00000000000c8947 */ /* 0x000fea0003800000 */
[----:B------:R-:W2:Y:S02]  /*1060*/  LDC.64 R4, c[0x0][0x590] ;  /* 0x00016400ff047b82 */ /* 0x000ea40000000a00 */
[----:B--2---:R3:W5:Y:S01]  /*1070*/  LDG.E R16, desc[UR44][R4.64] ;  /* 0x0000002c04107981 */ /* 0x004762000c1e1900 */
[----:B------:R-:W-:Y:S05]  /*1080*/  BRA `(.L_x_11) ;  /* 0x0000000000087947 */ /* 0x000fea0003800000 */
.L_x_12:
[----:B------:R-:W-:Y:S02]  /*1090*/  ULDC UR4, c[0x0][0x584] ;  /* 0x0001610000047ab9 */ /* 0x000fe40000000800 */
[----:B------:R-:W-:-:S07]  /*10a0*/  IMAD.U32 R16, RZ, RZ, UR4 ;  /* 0x00000004ff107e24 */ /* 0x000fce000f8e00ff */
.L_x_11:
[----:B------:R-:W-:-:S13]  /*10b0*/  LOP3.LUT P0, RZ, R0, 0xff, RZ, 0xc0, !PT ;  /* 0x000000ff00ff7812 */ /* 0x000fda000780c0ff */
[----:B------:R-:W-:Y:S05]  /*10c0*/  @!P0 EXIT ;  /* 0x000000000000894d */ /* 0x000fea0003800000 */
[----:B------:R-:W-:Y:S01]  /*10d0*/  ULDC UR4, c[0x0][0x28c] ;  /* 0x0000a30000047ab9 */ /* 0x000fe20000000800 */
[----:B------:R-:W-:Y:S01]  /*10e0*/  UMOV UR36, URZ ;  /* 0x0000003f00247c82 */ /* 0x000fe20008000000 */
[----:B------:R-:W-:Y:S01]  /*10f0*/  UIADD3 UR4, UR4, 0x7f, URZ ;  /* 0x0000007f04047890 */ /* 0x000fe2000fffe03f */
[----:B------:R-:W-:-:S03]  /*1100*/  UMOV UR39, URZ ;  /* 0x0000003f00277c82 */ /* 0x000fc60008000000 */
[----:B------:R-:W-:-:S04]  /*1110*/  USHF.R.S32.HI UR5, URZ, 0x1f, UR4 ;  /* 0x0000001f3f057899 */ /* 0x000fc80008011404 */
[----:B------:R-:W-:-:S04]  /*1120*/  ULEA.HI UR5, UR5, UR4, URZ, 0x7 ;  /* 0x0000000405057291 */ /* 0x000fc8000f8f383f */
[----:B------:R-:W-:-:S12]  /*1130*/  USHF.R.S32.HI UR43, URZ, 0x7, UR5 ;  /* 0x000000073f2b7899 */ /* 0x000fd80008011405 */
.L_x_540:
[----:B------:R-:W4:Y:S01]  /*1140*/  S2R R0, SR_TID.X ;  /* 0x0000000000007919 */ /* 0x000f220000002100 */
[----:B------:R-:W0:Y:S01]  /*1150*/  S2UR UR6, SR_CgaCtaId ;  /* 0x00000000000679c3 */ /* 0x000e220000008800 */
[----:B------:R-:W-:Y:S02]  /*1160*/  UMOV UR46, 0x400 ;  /* 0x00000400002e7882 */ /* 0x000fe40000000000 */
[----:B0-----:R-:W-:Y:S01]  /*1170*/  ULEA UR46, UR6, UR46, 0x18 ;  /* 0x0000002e062e7291 */ /* 0x001fe2000f8ec03f */
[----:B----4-:R-:W-:-:S04]  /*1180*/  LOP3.LUT R0, R0, 0x80, RZ, 0xc0, !PT ;  /* 0x0000008000007812 */ /* 0x010fc800078ec0ff */
[----:B------:R-:W-:-:S06]  /*1190*/  SHF.R.U32.HI R0, RZ, 0x7, R0 ;  /* 0x00000007ff007819 */ /* 0x000fcc0000011600 */
[----:B------:R-:W0:Y:S02]  /*11a0*/  SHFL.IDX PT, R0, R0, RZ, 0x1f ;  /* 0x00001fff00007589 */ /* 0x000e2400000e0000 */
[----:B0-----:R-:W-:-:S13]  /*11b0*/  R2UR UR4, R0 ;  /* 0x00000000000472ca */ /* 0x001fda00000e0000 */
[----:B------:R-:W-:-:S04]  /*11c0*/  ULEA.HI UR5, UR4, UR4, URZ, 0x1 ;  /* 0x0000000404057291 */ /* 0x000fc8000f8f083f */
[----:B------:R-:W-:-:S04]  /*11d0*/  ULOP3.LUT UR5, UR5, 0x7fffe, URZ, 0xc0, !UPT ;  /* 0x0007fffe05057892 */ /* 0x000fc8000f8ec03f */
[----:B------:R-:W-:-:S03]  /*11e0*/  UIADD3 UR5, UR4, -UR5, URZ ;  /* 0x8000000504057290 */ /* 0x000fc6000fffe03f */
[----:B------:R-:W-:Y:S01]  /*11f0*/  ULDC UR4, c[0x0][0x28c] ;  /* 0x0000a30000047ab9 */ /* 0x000fe20000000800 */
[----:B------:R-:W-:Y:S01]  /*1200*/  ULEA UR5, UR5, UR46, 0xd ;  /* 0x0000002e05057291 */ /* 0x000fe2000f8e683f */
[----:B------:R-:W-:-:S03]  /*1210*/  ISETP.LT.AND P0, PT, RZ, UR4, PT ;  /* 0x00000004ff007c0c */ /* 0x000fc6000bf01270 */
[----:B------:R-:W-:-:S04]  /*1220*/  UIADD3 UR5, UR5, 0x180, URZ ;  /* 0x0000018005057890 */ /* 0x000fc8000fffe03f */
[----:B------:R-:W-:-:S04]  /*1230*/  USHF.R.U32.HI UR5, URZ, 0x4, UR5 ;  /* 0x000000043f057899 */ /* 0x000fc80008011605 */
[----:B------:R-:W-:Y:S02]  /*1240*/  ULOP3.LUT UR47, UR5, 0x3fff, URZ, 0xc0, !UPT ;  /* 0x00003fff052f7892 */ /* 0x000fe4000f8ec03f */
[----:B-123--:R-:W-:Y:S10]  /*1250*/  @P0 BRA `(.L_x_13) ;  /* 0x0000000000400947 */ /* 0x00eff40003800000 */
[----:B------:R-:W-:Y:S01]  /*1260*/  MOV R0, 0x0 ;  /* 0x0000000000007802 */ /* 0x000fe20000000f00 */
[----:B------:R-:W-:Y:S01]  /*1270*/  ULDC.64 UR4, c[0x4][0x68] ;  /* 0x01001a0000047ab9 */ /* 0x000fe20000000a00 */
[----:B------:R-:W-:Y:S01]  /*1280*/  ULDC.64 UR6, c[0x4][0x8] ;  /* 0x0100020000067ab9 */ /* 0x000fe20000000a00 */
[----:B--23--:R-:W-:Y:S01]  /*1290*/  MOV R4, UR4 ;  /* 0x0000000400047c02 */ /* 0x00cfe20008000f00 */
[----:B------:R0:W2:Y:S01]  /*12a0*/  LDC.64 R14, c[0x4][R0] ;  /* 0x01000000000e7b82 */ /* 0x0000a20000000a00 */
[----:B------:R-:W-:Y:S01]  /*12b0*/  IMAD.U32 R5, RZ, RZ, UR5 ;  /* 0x00000005ff057e24 */ /* 0x000fe2000f8e00ff */
[----:B------:R-:W-:Y:S01]  /*12c0*/  ULDC.64 UR4, c[0x4][0x70] ;  /* 0x01001c0000047ab9 */ /* 0x000fe20000000a00 */
[----:B------:R-:W-:Y:S01]  /*12d0*/  IMAD.U32 R10, RZ, RZ, UR6 ;  /* 0x00000006ff0a7e24 */ /* 0x000fe2000f8e00ff */
[----:B------:R-:W-:Y:S01]  /*12e0*/  MOV R7, UR5 ;  /* 0x0000000500077c02 */ /* 0x000fe20008000f00 */
[----:B------:R-:W-:Y:S01]  /*12f0*/  IMAD.U32 R6, RZ, RZ, UR4 ;  /* 0x00000004ff067e24 */ /* 0x000fe2000f8e00ff */
[----:B------:R-:W-:Y:S01]  /*1300*/  MOV R8, 0x1e1 ;  /* 0x000001e100087802 */ /* 0x000fe20000000f00 */
[----:B------:R-:W-:-:S02]  /*1310*/  IMAD.U32 R11, RZ, RZ, UR7 ;  /* 0x00000007ff0b7e24 */ /* 0x000fc4000f8e00ff */
[----:B------:R-:W-:Y:S02]  /*1320*/  IMAD.MOV.U32 R12, RZ, RZ, 0x1 ;  /* 0x00000001ff0c7424 */ /* 0x000fe400078e00ff */
[----:B0-----:R-:W-:-:S07]  /*1330*/  IMAD.MOV.U32 R13, RZ, RZ, RZ ;  /* 0x000000ffff0d7224 */ /* 0x001fce00078e00ff */
[----:B------:R-:W-:-:S07]  /*1340*/  LEPC R20, `(.L_x_13) ;  /* 0x000000001014794e */ /* 0x000fce0000000000 */
[----:B-12--5:R-:W-:Y:S05]  /*1350*/  CALL.ABS.NOINC R14 ;  /* 0x000000000e007343 */ /* 0x026fea0003c00000 */
.L_x_13:
[----:B------:R-:W-:-:S06]  /*1360*/  ULOP3.LUT UR4, UR37, 0x1, URZ, 0xfc, !UPT ;  /* 0x0000000125047892 */ /* 0x000fcc000f8efc3f */
[----:B------:R-:W-:-:S04]  /*1370*/  MOV R0, UR4 ;  /* 0x0000000400007c02 */ /* 0x000fc80008000f00 */
[----:B------:R-:W-:-:S13]  /*1380*/  ISETP.NE.AND P0, PT, R0, 0x3, PT ;  /* 0x000000030000780c */ /* 0x000fda0003f05270 */
[----:B------:R-:W-:Y:S05]  /*1390*/  @!P0 BRA `(.L_x_14) ;  /* 0x0000000000048947 */ /* 0x000fea0003800000 */
[----:B------:R-:W-:Y:S01]  /*13a0*/  BPT.TRAP 0x1 ;  /* 0x000000040000795c */ /* 0x000fe20000300000 */
.L_x_14:
[----:B-1----:R-:W-:Y:S02]  /*13b0*/  IMAD.U32 R3, RZ, RZ, UR39 ;  /* 0x00000027ff037e24 */ /* 0x002fe4000f8e00ff */
[----:B------:R-:W-:-:S03]  /*13c0*/  IMAD.U32 R0, RZ, RZ, UR36 ;  /* 0x00000024ff007e24 */ /* 0x000fc6000f8e00ff */
[----:B------:R-:W-:Y:S02]  /*13d0*/  LEA R3, R3, UR46, 0x3 ;  /* 0x0000002e03037c11 */ /* 0x000fe4000f8e18ff */
[----:B------:R-:W-:-:S04]  /*13e0*/  SHF.L.U32 R0, R0, 0x1f, RZ ;  /* 0x0000001f00007819 */ /* 0x000fc800000006ff */
[----:B------:R0:W1:Y:S01]  /*13f0*/  SYNCS.PHASECHK.TRANS64.TRYWAIT P1, [R3+URZ], R0 ;  /* 0x00000000030075a7 */ /* 0x000062000802017f */
[----:B------:R-:W-:Y:S05]  /*1400*/  @!P0 BRA `(.L_x_15) ;  /* 0x0000000000048947 */ /* 0x000fea0003800000 */
[----:B------:R-:W-:Y:S01]  /*1410*/  BPT.TRAP 0x1 ;  /* 0x000000040000795c */ /* 0x000fe20000300000 */
.L_x_15:
[----:B-1----:R-:W-:Y:S05]  /*1420*/  @P1 BRA `(.L_x_16) ;  /* 0x0000000000081947 */ /* 0x002fea0003800000 */
[----:B------:R-:W1:Y:S02]  /*1430*/  SYNCS.PHASECHK.TRANS64.TRYWAIT P1, [R3+URZ], R0 ;  /* 0x00000000030075a7 */ /* 0x000e64000802017f */
[----:B-1----:R-:W-:Y:S05]  /*1440*/  @!P1 BRA `(.L_x_17) ;  /* 0x0000031c001c9947 */ /* 0x002fea0003800000 */
.L_x_16:
[----:B------:R-:W-:-:S04]  /*1450*/  UISETP.LT.AND UP0, UPT, UR43, 0x1, UPT ;  /* 0x000000012b00788c */ /* 0x000fc8000bf01270 */
[----:B------:R-:W-:-:S04]  /*1460*/  USEL UR4, UR43, 0x1, UP0 ;  /* 0x000000012b047887 */ /* 0x000fc80008000000 */
[----:B------:R-:W-:-:S06]  /*1470*/  UIADD3 UR4, UR43, -UR4, URZ ;  /* 0x800000042b047290 */ /* 0x000fcc000fffe03f */
[----:B01----:R-:W-:Y:S01]  /*1480*/  MOV R0, UR4 ;  /* 0x0000000400007c02 */ /* 0x003fe20008000f00 */
[----:B------:R-:W-:Y:S05]  /*1490*/  WARPSYNC.ALL ;  /* 0x0000000000007948 */ /* 0x000fea0003800000 */
[----:B------:R-:W-:Y:S01]  /*14a0*/  ISETP.GE.AND P1, PT, R0, 0x1, PT ;  /* 0x000000010000780c */ /* 0x000fe20003f26270 */
[----:B------:R-:W-:Y:S01]  /*14b0*/  UIADD3 UR46, UR46, 0xc0180, URZ ;  /* 0x000c01802e2e7890 */ /* 0x000fe2000fffe03f */
[----:B------:R-:W-:Y:S01]  /*14c0*/  WARPGROUP.ARRIVE ;  /* 0x00000000000079c5 */ /* 0x000fe20000000000 */
[----:B------:R-:W-:Y:S01]  /*14d0*/  ULOP3.LUT UR4, UR47, 0x10000, URZ, 0xfc, !UPT ;  /* 0x000100002f047892 */ /* 0x000fe2000f8efc3f */
[----:B------:R0:W-:Y:S01]  /*14e0*/  STL [R1+0x2c8], R17 ;  /* 0x0002c81101007387 */ /* 0x0001e20000100800 */
[----:B------:R-:W-:-:S02]  /*14f0*/  USHF.R.U32.HI UR46, URZ, 0x4, UR46 ;  /* 0x000000043f2e7899 */ /* 0x000fc4000801162e */
[----:B------:R-:W-:Y:S01]  /*1500*/  ULEA UR8, UR39, UR4, 0xd ;  /* 0x0000000427087291 */ /* 0x000fe2000f8e683f */
[----:B-----5:R-:W-:Y:S01]  /*1510*/  STL [R1+0x2c4], R16 ;  /* 0x0002c41001007387 */ /* 0x020fe20000100800 */
[----:B------:R-:W-:Y:S01]  /*1520*/  ULOP3.LUT UR5, UR46, 0x3fff, URZ, 0xc0, !UPT ;  /* 0x00003fff2e057892 */ /* 0x000fe2000f8ec03f */
[----:B------:R-:W-:Y:S01]  /*1530*/  UMOV UR9, 0x40000040 ;  /* 0x4000004000097882 */ /* 0x000fe20000000000 */
[----:B------:R-:W-:Y:S02]  /*1540*/  UMOV UR11, 0x40000040 ;  /* 0x40000040000b7882 */ /* 0x000fe40000000000 */
[----:B------:R-:W-:Y:S01]  /*1550*/  ULOP3.LUT UR5, UR5, 0x10000, URZ, 0xfc, !UPT ;  /* 0x0001000005057892 */ /* 0x000fe2000f8efc3f */
[----:B------:R1:W-:Y:S01]  /*1560*/  STL [R1+0x2c0], R2 ;  /* 0x0002c00201007387 */ /* 0x0003e20000100800 */
[----:B------:R-:W-:Y:S02]  /*1570*/  UIADD3 UR12, UR8, 0x400, URZ ;  /* 0x00000400080c7890 */ /* 0x000fe4000fffe03f */
[----:B------:R-:W-:Y:S01]  /*1580*/  ULEA UR6, UR39, UR5, 0xd ;  /* 0x0000000527067291 */ /* 0x000fe2000f8e683f */
[----:B------:R4:W-:Y:S01]  /*1590*/  STL [R1+0x2bc], R0 ;  /* 0x0002bc0001007387 */ /* 0x0009e20000100800 */
[----:B------:R-:W-:Y:S01]  /*15a0*/  UMOV UR15, UR11 ;  /* 0x0000000b000f7c82 */ /* 0x000fe20008000000 */
[----:B------:R-:W-:-:S04]  /*15b0*/  UMOV UR13, 0x40000040 ;  /* 0x40000040000d7882 */ /* 0x000fc80000000000 */
[----:B------:R-:W-:Y:S02]  /*15c0*/  UMOV UR10, UR6 ;  /* 0x00000006000a7c82 */ /* 0x000fe40008000000 */
[----:B------:R-:W-:Y:S01]  /*15d0*/  HGMMA.64x256x8.F32.TF32 R24, gdesc[UR8], RZ, !UPT, gsb0 ;  /* 0x07e00000081879f0 */ /* 0x000fe2000c0028ff */
[----:B------:R-:W-:Y:S02]  /*15e0*/  UMOV UR14, UR10 ;  /* 0x0000000a000e7c82 */ /* 0x000fe40008000000 */
[----:B------:R-:W-:Y:S02]  /*15f0*/  WARPGROUP.DEPBAR.LE gsb0, 0x0 ;  /* 0x00008000000079c5 */ /* 0x000fe40000010000 */
[----:B------:R-:W-:Y:S01]  /*1600*/  STL.64 [R1], R24 ;  /* 0x0000001801007387 */ /* 0x000fe20000100a00 */
[----:B------:R-:W-:Y:S01]  /*1610*/  IMAD.MOV.U32 R235, RZ, RZ, R46 ;  /* 0x000000ffffeb7224 */ /* 0x000fe200078e002e */
[----:B------:R-:W-:Y:S01]  /*1620*/  MOV R233, R48 ;  /* 0x0000003000e97202 */ /* 0x000fe20000000f00 */
[----:B------:R-:W-:Y:S01]  /*1630*/  IMAD.MOV.U32 R234, RZ, RZ, R47 ;  /* 0x000000ffffea7224 */ /* 0x000fe200078e002f */
[----:B------:R-:W-:Y:S01]  /*1640*/  STL.64 [R1+0x8], R26 ;  /* 0x0000081a01007387 */ /* 0x000fe20000100a00 */
        /* <DEDUP_REMOVED lines=73> */
[----:B0-----:R-:W-:Y:S01]  /*1ae0*/  MOV R17, R135 ;  /* 0x0000008700117202 */ /* 0x001fe20000000f00 */
[----:B------:R-:W-:Y:S01]  /*1af0*/  IMAD.MOV.U32 R188, RZ, RZ, R104 ;  /* 0x000000ffffbc7224 */ /* 0x000fe200078e0068 */
[----:B------:R-:W-:Y:S01]  /*1b00*/  MOV R14, R138 ;  /* 0x0000008a000e7202 */ /* 0x000fe20000000f00 */
[----:B------:R-:W-:Y:S01]  /*1b10*/  IMAD.MOV.U32 R190, RZ, RZ, R106 ;  /* 0x000000ffffbe7224 */ /* 0x000fe200078e006a */
[----:B------:R-:W-:Y:S01]  /*1b20*/  MOV R11, R141 ;  /* 0x0000008d000b7202 */ /* 0x000fe20000000f00 */
[----:B------:R-:W-:Y:S01]  /*1b30*/  IMAD.MOV.U32 R191, RZ, RZ, R107 ;  /* 0x000000ffffbf7224 */ /* 0x000fe200078e006b */
[----:B------:R-:W-:Y:S01]  /*1b40*/  MOV R8, R144 ;  /* 0x0000009000087202 */ /* 0x000fe20000000f00 */
[----:B------:R-:W-:Y:S01]  /*1b50*/  IMAD.MOV.U32 R193, RZ, RZ, R109 ;  /* 0x000000ffffc17224 */ /* 0x000fe200078e006d */
[----:B--23--:R-:W-:Y:S01]  /*1b60*/  MOV R5, R147 ;  /* 0x0000009300057202 */ /* 0x00cfe20000000f00 */
[----:B------:R-:W-:Y:S01]  /*1b70*/  IMAD.MOV.U32 R194, RZ, RZ, R110 ;  /* 0x000000ffffc27224 */ /* 0x000fe200078e006e */
[----:B-1----:R-:W-:Y:S01]  /*1b80*/  MOV R2, R150 ;  /* 0x0000009600027202 */ /* 0x002fe20000000f00 */
[----:B------:R-:W-:Y:S01]  /*1b90*/  IMAD.MOV.U32 R196, RZ, RZ, R112 ;  /* 0x000000ffffc47224 */ /* 0x000fe200078e0070 */
[----:B------:R0:W-:Y:S01]  /*1ba0*/  STL.64 [R1+0x50], R44 ;  /* 0x0000502c01007387 */ /* 0x0001e20000100a00 */
[----:B------:R-:W-:-:S02]  /*1bb0*/  IMAD.MOV.U32 R197, RZ, RZ, R113 ;  /* 0x000000ffffc57224 */ /* 0x000fc400078e0071 */
[----:B------:R-:W-:Y:S01]  /*1bc0*/  IMAD.MOV.U32 R199, RZ, RZ, R115 ;  /* 0x000000ffffc77224 */ /* 0x000fe200078e0073 */
[----:B------:R-:W-:Y:S01]  /*1bd0*/  STL [R1+0x15d0], R162 ;  /* 0x0015d0a201007387 */ /* 0x000fe20000100800 */
[----:B------:R-:W-:Y:S02]  /*1be0*/  IMAD.MOV.U32 R200, RZ, RZ, R116 ;  /* 0x000000ffffc87224 */ /* 0x000fe400078e0074 */
[----:B------:R-:W-:Y:S02]  /*1bf0*/  IMAD.MOV.U32 R202, RZ, RZ, R118 ;  /* 0x000000ffffca7224 */ /* 0x000fe400078e0076 */
[----:B------:R-:W-:Y:S02]  /*1c00*/  IMAD.MOV.U32 R203, RZ, RZ, R119 ;  /* 0x000000ffffcb7224 */ /* 0x000fe400078e0077 */
[----:B------:R-:W-:Y:S02]  /*1c10*/  IMAD.MOV.U32 R205, RZ, RZ, R121 ;  /* 0x000000ffffcd7224 */ /* 0x000fe400078e0079 */
[----:B------:R-:W-:-:S02]  /*1c20*/  IMAD.MOV.U32 R206, RZ, RZ, R122 ;  /* 0x000000ffffce7224 */ /* 0x000fc400078e007a */
[----:B------:R-:W-:Y:S02]  /*1c30*/  IMAD.MOV.U32 R208, RZ, RZ, R124 ;  /* 0x000000ffffd07224 */ /* 0x000fe400078e007c */
        /* <DEDUP_REMOVED lines=17> */
[----:B----4-:R-:W-:Y:S02]  /*1d50*/  IMAD.MOV.U32 R0, RZ, RZ, R151 ;  /* 0x000000ffff007224 */ /* 0x010fe400078e0097 */
[----:B0-----:R-:W-:-:S06]  /*1d60*/  WARPGROUP.ARRIVE ;  /* 0x00000000000079c5 */ /* 0x001fcc0000000000 */
[----:B------:R-:W-:Y:S03]  /*1d70*/  HGMMA.64x256x8.F32.TF32 R24, gdesc[UR12], RZ, !UPT, gsb0 ;  /* 0x07e000000c1879f0 */ /* 0x000fe6000c0028ff */
[----:B------:R-:W-:Y:S02]  /*1d80*/  WARPGROUP.DEPBAR.LE gsb0, 0x0 ;  /* 0x00008000000079c5 */ /* 0x000fe40000010000 */
[----:B------:R-:W-:Y:S04]  /*1d90*/  STL.64 [R1+0x15c8], R150 ;  /* 0x0015c89601007387 */ /* 0x000fe80000100a00 */
        /* <DEDUP_REMOVED lines=20> */
[----:B------:R0:W-:Y:S04]  /*1ee0*/  STL.64 [R1+0x1520], R108 ;  /* 0x0015206c01007387 */ /* 0x0001e80000100a00 */
[----:B0-----:R-:W2:Y:S04]  /*1ef0*/  LDL.LU R108, [R1] ;  /* 0x00000000016c7983 */ /* 0x001ea80000300800 */
[----:B------:R-:W2:Y:S04]  /*1f00*/  LDL.LU R109, [R1+0x4] ;  /* 0x00000400016d7983 */ /* 0x000ea80000300800 */
        /* <DEDUP_REMOVED lines=19> */
[----:B------:R-:W2:Y:S01]  /*2040*/  LDL.LU R129, [R1+0x54] ;  /* 0x0000540001817983 */ /* 0x000ea20000300800 */
        /* <DEDUP_REMOVED lines=31> */
[----:B------:R-:W-:Y:S01]  /*2240*/  UIADD3 UR12, UR8, 0x2, URZ ;  /* 0x00000002080c7890 */ /* 0x000fe2000fffe03f */
[----:B------:R-:W-:Y:S01]  /*2250*/  IMAD.MOV.U32 R214, RZ, RZ, R22 ;  /* 0x000000ffffd67224 */ /* 0x000fe200078e0016 */
[----:B------:R-:W-:Y:S01]  /*2260*/  UIADD3 UR14, UR6, 0x2, URZ ;  /* 0x00000002060e7890 */ /* 0x000fe2000fffe03f */
[----:B------:R-:W-:Y:S01]  /*2270*/  IMAD.MOV.U32 R216, RZ, RZ, R20 ;  /* 0x000000ffffd87224 */ /* 0x000fe200078e0014 */
[----:B------:R-:W-:Y:S01]  /*2280*/  UMOV UR13, 0x40000040 ;  /* 0x40000040000d7882 */ /* 0x000fe20000000000 */
[----:B------:R-:W-:Y:S01]  /*2290*/  IMAD.MOV.U32 R217, RZ, RZ, R19 ;  /* 0x000000ffffd97224 */ /* 0x000fe200078e0013 */
[----:B------:R-:W-:Y:S01]  /*22a0*/  UMOV UR15, 0x40000040 ;  /* 0x40000040000f7882 */ /* 0x000fe20000000000 */
        /* <DEDUP_REMOVED lines=11> */
[----:B------:R-:W-:-:S06]  /*2360*/  IMAD.MOV.U32 R235, RZ, RZ, R0 ;  /* 0x000000ffffeb7224 */ /* 0x000fcc00078e0000 */
[----:B--2---:R-:W-:-:S06]  /*2370*/  WARPGROUP.ARRIVE ;  /* 0x00000000000079c5 */ /* 0x004fcc0000000000 */
[----:B------:R-:W-:Y:S03]  /*2380*/  HGMMA.64x256x8.F32.TF32 R108, gdesc[UR12], R108, gsb0 ;  /* 0x07e000000c6c79f0 */ /* 0x000fe6000800286c */
[----:B------:R-:W-:Y:S02]  /*2390*/  WARPGROUP.DEPBAR.LE gsb0, 0x0 ;  /* 0x00008000000079c5 */ /* 0x000fe40000010000 */
[----:B------:R-:W-:Y:S04]  /*23a0*/  STL.64 [R1], R108 ;  /* 0x0000006c01007387 */ /* 0x000fe80000100a00 */
        /* <DEDUP_REMOVED lines=63> */
[----:B0-----:R-:W2:Y:S04]  /*27a0*/  LDL.LU R162, [R1+0x15d0] ;  /* 0x0015d00001a27983 */ /* 0x001ea80000300800 */
[----:B------:R-:W3:Y:S04]  /*27b0*/  LDL.LU.64 R150, [R1+0x15c8] ;  /* 0x0015c80001967983 */ /* 0x000ee80000300a00 */
        /* <DEDUP_REMOVED lines=20> */
[----:B------:R-:W3:Y:S01]  /*2900*/  LDL.LU.64 R108, [R1+0x1520] ;  /* 0x00152000016c7983 */ /* 0x000ee20000300a00 */
[----:B------:R-:W-:Y:S01]  /*2910*/  UIADD3 UR12, UR8, 0x402, URZ ;  /* 0x00000402080c7890 */ /* 0x000fe2000fffe03f */
[----:B------:R-:W-:Y:S01]  /*2920*/  UMOV UR13, 0x40000040 ;  /* 0x40000040000d7882 */ /* 0x000fe20000000000 */
[----:B---3--:R-:W-:-:S07]  /*2930*/  WARPGROUP.ARRIVE ;  /* 0x00000000000079c5 */ /* 0x008fce0000000000 */
[----:B------:R-:W-:Y:S03]  /*2940*/  HGMMA.64x256x8.F32.TF32 R24, gdesc[UR12], R24, gsb0 ;  /* 0x07e000000c1879f0 */ /* 0x000fe60008002818 */
        /* <DEDUP_REMOVED lines=65> */
[----:B0-----:R-:W3:Y:S04]  /*2d60*/  LDL.LU.64 R24, [R1] ;  /* 0x0000000001187983 */ /* 0x001ee80000300a00 */
        /* <DEDUP_REMOVED lines=63> */
[----:B------:R-:W-:-:S02]  /*3160*/  UIADD3 UR12, UR8, 0x4, URZ ;  /* 0x00000004080c7890 */ /* 0x000fc4000fffe03f */
[----:B------:R-:W-:Y:S01]  /*3170*/  UIADD3 UR14, UR6, 0x4, URZ ;  /* 0x00000004060e7890 */ /* 0x000fe2000fffe03f */
[----:B------:R-:W-:Y:S01]  /*3180*/  UMOV UR13, 0x40000040 ;  /* 0x40000040000d7882 */ /* 0x000fe20000000000 */
[----:B------:R-:W-:Y:S01]  /*3190*/  UMOV UR15, 0x40000040 ;  /* 0x40000040000f7882 */ /* 0x000fe20000000000 */
[----:B---3--:R-:W-:-:S06]  /*31a0*/  WARPGROUP.ARRIVE ;  /* 0x00000000000079c5 */ /* 0x008fcc0000000000 */
[----:B------:R-:W-:Y:S03]  /*31b0*/  HGMMA.64x256x8.F32.TF32 R24, gdesc[UR12], R24, gsb0 ;  /* 0x07e000000c1879f0 */ /* 0x000fe60008002818 */
[----:B------:R-:W-:Y:S02]  /*31c0*/  WARPGROUP.DEPBAR.LE gsb0, 0x0 ;  /* 0x00008000000079c5 */ /* 0x000fe40000010000 */
[----:B------:R-:W-:Y:S01]  /*31d0*/  STL.64 [R1], R24 ;  /* 0x0000001801007387 */ /* 0x000fe20000100a00 */
[----:B------:R-:W-:Y:S01]  /*31e0*/  IMAD.MOV.U32 R2, RZ, RZ, R150 ;  /* 0x000000ffff027224 */ /* 0x000fe200078e0096 */
[----:B------:R-:W-:Y:S01]  /*31f0*/  MOV R0, R151 ;  /* 0x0000009700007202 */ /* 0x000fe20000000f00 */
[----:B------:R-:W-:Y:S01]  /*3200*/  IMAD.MOV.U32 R3, RZ, RZ, R149 ;  /* 0x000000ffff037224 */ /* 0x000fe200078e0095 */
[----:B------:R-:W-:Y:S01]  /*3210*/  STL.64 [R1+0x8], R26 ;  /* 0x0000081a01007387 */ /* 0x000fe20000100a00 */
[----:B------:R-:W-:Y:S01]  /*3220*/  MOV R4, R148 ;  /* 0x0000009400047202 */ /* 0x000fe20000000f00 */
[----:B------:R-:W-:Y:S01]  /*3230*/  IMAD.MOV.U32 R6, RZ, RZ, R146 ;  /* 0x000000ffff067224 */ /* 0x000fe200078e0092 */
[----:B------:R-:W-:Y:S01]  /*3240*/  MOV R7, R145 ;  /* 0x0000009100077202 */ /* 0x000fe20000000f00 */
        /* <DEDUP_REMOVED lines=32> */
[----:B------:R0:W-:Y:S01]  /*3450*/  STL.64 [R1+0x50], R44 ;  /* 0x0000502c01007387 */ /* 0x0001e20000100a00 */
[----:B------:R-:W-:Y:S01]  /*3460*/  IMAD.MOV.U32 R207, RZ, RZ, R123 ;  /* 0x000000ffffcf7224 */ /* 0x000fe200078e007b */
[----:B------:R-:W-:Y:S01]  /*3470*/  MOV R202, R118 ;  /* 0x0000007600ca7202 */ /* 0x000fe20000000f00 */
[----:B------:R-:W-:Y:S01]  /*3480*/  IMAD.MOV.U32 R204, RZ, RZ, R120 ;  /* 0x000000ffffcc7224 */ /* 0x000fe200078e0078 */
[----:B------:R-:W3:Y:S01]  /*3490*/  LDL.LU.64 R150, [R1+0x1518] ;  /* 0x0015180001967983 */ /* 0x000ee20000300a00 */
        /* <DEDUP_REMOVED lines=96> */
[----:B------:R-:W-:-:S03]  /*3aa0*/  IMAD.MOV.U32 R234, RZ, RZ, R47 ;  /* 0x000000ffffea7224 */ /* 0x000fc600078e002f */
        /* <DEDUP_REMOVED lines=28> */
[----:B0-----:R-:W3:Y:S04]  /*3c70*/  LDL.LU.64 R44, [R1+0x1370] ;  /* 0x00137000012c7983 */ /* 0x001ee80000300a00 */
        /* <DEDUP_REMOVED lines=11> */
[----:B------:R-:W-:-:S02]  /*3d30*/  UMOV UR13, 0x40000040 ;  /* 0x40000040000d7882 */ /* 0x000fc40000000000 */
[----:B--2---:R-:W-:Y:S01]  /*3d40*/  STL [R1+0x1318], R162 ;  /* 0x001318a201007387 */ /* 0x004fe20000100800 */
[----:B---3--:R-:W-:-:S06]  /*3d50*/  WARPGROUP.ARRIVE ;  /* 0x00000000000079c5 */ /* 0x008fcc0000000000 */
        /* <DEDUP_REMOVED lines=74> */
[----:B------:R-:W-:-:S02]  /*4200*/  IMAD.MOV.U32 R151, RZ, RZ, R214 ;  /* 0x000000ffff977224 */ /* 0x000fc400078e00d6 */
[----:B------:R-:W-:Y:S01]  /*4210*/  IMAD.MOV.U32 R162, RZ, RZ, R213 ;  /* 0x000000ffffa27224 */ /* 0x000fe200078e00d5 */
[----:B------:R-:W-:Y:S01]  /*4220*/  MOV R213, R23 ;  /* 0x0000001700d57202 */ /* 0x000fe20000000f00 */
        /* <DEDUP_REMOVED lines=14> */
[----:B------:R-:W-:Y:S01]  /*4310*/  IMAD.MOV.U32 R235, RZ, RZ, R0 ;  /* 0x000000ffffeb7224 */ /* 0x000fe200078e0000 */
[----:B------:R-:W-:Y:S02]  /*4320*/  UIADD3 UR12, UR8, 0x6, URZ ;  /* 0x00000006080c7890 */ /* 0x000fe4000fffe03f */
[----:B------:R-:W-:Y:S01]  /*4330*/  UIADD3 UR14, UR6, 0x6, URZ ;  /* 0x00000006060e7890 */ /* 0x000fe2000fffe03f */
[----:B------:R-:W-:Y:S01]  /*4340*/  UMOV UR13, 0x40000040 ;  /* 0x40000040000d7882 */ /* 0x000fe20000000000 */
[----:B------:R-:W-:Y:S01]  /*4350*/  UMOV UR15, 0x40000040 ;  /* 0x40000040000f7882 */ /* 0x000fe20000000000 */
        /* <DEDUP_REMOVED lines=236> */
[----:B------:R-:W-:Y:S01]  /*5220*/  STL.64 [R1+0x30], R36 ;  /* 0x0000302401007387 */ /* 0x000fe20000100a00 */
[----:B------:R-:W-:-:S03]  /*5230*/  IMAD.MOV.U32 R2, RZ, RZ, R150 ;  /* 0x000000ffff027224 */ /* 0x000fc600078e0096 */
[----:B------:R-:W-:Y:S01]  /*5240*/  STL.64 [R1+0x38], R38 ;  /* 0x0000382601007387 */ /* 0x000fe20000100a00 */
[----:B------:R-:W-:-:S03]  /*5250*/  IMAD.MOV.U32 R0, RZ, RZ, R151 ;  /* 0x000000ffff007224 */ /* 0x000fc600078e0097 */
[----:B------:R-:W-:Y:S01]  /*5260*/  STL.64 [R1+0x40], R40 ;  /* 0x0000402801007387 */ /* 0x000fe20000100a00 */
[----:B------:R-:W-:Y:S01]  /*5270*/  IMAD.MOV.U32 R4, RZ, RZ, R148 ;  /* 0x000000ffff047224 */ /* 0x000fe200078e0094 */
[----:B------:R-:W-:Y:S02]  /*5280*/  MOV R3, R149 ;  /* 0x0000009500037202 */ /* 0x000fe40000000f00 */
[----:B------:R-:W-:Y:S01]  /*5290*/  STL.64 [R1+0x48], R42 ;  /* 0x0000482a01007387 */ /* 0x000fe20000100a00 */
[----:B------:R-:W-:Y:S01]  /*52a0*/  MOV R6, R146 ;  /* 0x0000009200067202 */ /* 0x000fe20000000f00 */
[----:B------:R-:W-:Y:S02]  /*52b0*/  IMAD.MOV.U32 R5, RZ, RZ, R147 ;  /* 0x000000ffff057224 */ /* 0x000fe400078e0093 */
[----:B------:R0:W-:Y:S01]  /*52c0*/  STL.64 [R1+0x50], R44 ;  /* 0x0000502c01007387 */ /* 0x0001e20000100a00 */
[----:B------:R-:W-:-:S03]  /*52d0*/  IMAD.MOV.U32 R8, RZ, RZ, R144 ;  /* 0x000000ffff087224 */ /* 0x000fc600078e0090 */
[----:B------:R-:W3:Y:S01]  /*52e0*/  LDL.LU.64 R150, [R1+0x1260] ;  /* 0x0012600001967983 */ /* 0x000ee20000300a00 */
[----:B------:R-:W-:Y:S01]  /*52f0*/  IMAD.MOV.U32 R7, RZ, RZ, R145 ;  /* 0x000000ffff077224 */ /* 0x000fe200078e0091 */
[----:B------:R-:W-:Y:S02]  /*5300*/  MOV R9, R143 ;  /* 0x0000008f00097202 */ /* 0x000fe40000000f00 */
[----:B------:R-:W3:Y:S01]  /*5310*/  LDL.LU.64 R148, [R1+0x1258] ;  /* 0x0012580001947983 */ /* 0x000ee20000300a00 */
[----:B------:R-:W-:Y:S01]  /*5320*/  IMAD.MOV.U32 R10, RZ, RZ, R142 ;  /* 0x000000ffff0a7224 */ /* 0x000fe200078e008e */
[----:B------:R-:W-:Y:S02]  /*5330*/  MOV R12, R140 ;  /* 0x0000008c000c7202 */ /* 0x000fe40000000f00 */
[----:B------:R-:W3:Y:S01]  /*5340*/  LDL.LU.64 R146, [R1+0x1250] ;  /* 0x0012500001927983 */ /* 0x000ee20000300a00 */
[----:B------:R-:W-:-:S03]  /*5350*/  IMAD.MOV.U32 R11, RZ, RZ, R141 ;  /* 0x000000ffff0b7224 */ /* 0x000fc600078e008d */
[----:B------:R-:W3:Y:S01]  /*5360*/  LDL.LU.64 R144, [R1+0x1248] ;  /* 0x0012480001907983 */ /* 0x000ee20000300a00 */
[----:B------:R-:W-:Y:S01]  /*5370*/  IMAD.MOV.U32 R14, RZ, RZ, R138 ;  /* 0x000000ffff0e7224 */ /* 0x000fe200078e008a */
[----:B------:R-:W-:Y:S01]  /*5380*/  MOV R15, R137 ;  /* 0x00000089000f7202 */ /* 0x000fe20000000f00 */
[----:B------:R-:W-:Y:S01]  /*5390*/  IMAD.MOV.U32 R13, RZ, RZ, R139 ;  /* 0x000000ffff0d7224 */ /* 0x000fe200078e008b */
        /* <DEDUP_REMOVED lines=488> */
[----:B------:R-:W-:-:S03]  /*7220*/  MOV R2, R150 ;  /* 0x0000009600027202 */ /* 0x000fc60000000f00 */
[----:B------:R-:W-:Y:S01]  /*7230*/  STL.64 [R1+0x38], R38 ;  /* 0x0000382601007387 */ /* 0x000fe20000100a00 */
[----:B------:R-:W-:-:S03]  /*7240*/  IMAD.MOV.U32 R0, RZ, RZ, R151 ;  /* 0x000000ffff007224 */ /* 0x000fc600078e0097 */
[----:B------:R-:W-:Y:S01]  /*7250*/  STL.64 [R1+0x40], R40 ;  /* 0x0000402801007387 */ /* 0x000fe20000100a00 */
[----:B------:R-:W-:-:S03]  /*7260*/  IMAD.MOV.U32 R4, RZ, RZ, R148 ;  /* 0x000000ffff047224 */ /* 0x000fc600078e0094 */
[----:B------:R-:W-:Y:S01]  /*7270*/  STL.64 [R1+0x48], R42 ;  /* 0x0000482a01007387 */ /* 0x000fe20000100a00 */
[----:B------:R-:W-:Y:S01]  /*7280*/  IMAD.MOV.U32 R3, RZ, RZ, R149 ;  /* 0x000000ffff037224 */ /* 0x000fe200078e0095 */
[----:B------:R-:W-:Y:S02]  /*7290*/  MOV R5, R147 ;  /* 0x0000009300057202 */ /* 0x000fe40000000f00 */
[----:B------:R0:W-:Y:S01]  /*72a0*/  STL.64 [R1+0x50], R44 ;  /* 0x0000502c01007387 */ /* 0x0001e20000100a00 */
        /* <DEDUP_REMOVED lines=149> */
[----:B------:R-:W-:Y:S02]  /*7c00*/  IMAD.MOV.U32 R235, RZ, RZ, R46 ;  /* 0x000000ffffeb7224 */ /* 0x000fe400078e002e */
[----:B------:R-:W-:Y:S01]  /*7c10*/  IMAD.MOV.U32 R234, RZ, RZ, R47 ;  /* 0x000000ffffea7224 */ /* 0x000fe200078e002f */
        /* <DEDUP_REMOVED lines=353> */
[----:B------:R-:W-:-:S03]  /*9230*/  MOV R0, R151 ;  /* 0x0000009700007202 */ /* 0x000fc60000000f00 */
[----:B------:R-:W-:Y:S01]  /*9240*/  STL.64 [R1+0x40], R40 ;  /* 0x0000402801007387 */ /* 0x000fe20000100a00 */
[----:B------:R-:W-:Y:S01]  /*9250*/  MOV R4, R148 ;  /* 0x0000009400047202 */ /* 0x000fe20000000f00 */
[----:B------:R-:W-:Y:S02]  /*9260*/  IMAD.MOV.U32 R3, RZ, RZ, R149 ;  /* 0x000000ffff037224 */ /* 0x000fe400078e0095 */
[----:B------:R-:W-:Y:S01]  /*9270*/  STL.64 [R1+0x48], R42 ;  /* 0x0000482a01007387 */ /* 0x000fe20000100a00 */
[----:B------:R-:W-:-:S03]  /*9280*/  IMAD.MOV.U32 R6, RZ, RZ, R146 ;  /* 0x000000ffff067224 */ /* 0x000fc600078e0092 */
[----:B------:R0:W-:Y:S01]  /*9290*/  STL.64 [R1+0x50], R44 ;  /* 0x0000502c01007387 */ /* 0x0001e20000100a00 */
        /* <DEDUP_REMOVED lines=1784> */
[----:B------:R-:W-:Y:S01]  /*10220*/  IMAD.MOV.U32 R221, RZ, RZ, R19 ;  /* 0x000000ffffdd7224 */ /* 0x000fe200078e0013 */
[----:B------:R0:W5:Y:S01]  /*10230*/  LDL.LU R17, [R1+0x2c8] ;  /* 0x0002c80001117983 */ /* 0x0001620000300800 */
[----:B------:R-:W-:-:S02]  /*10240*/  IMAD.MOV.U32 R222, RZ, RZ, R18 ;  /* 0x000000ffffde7224 */ /* 0x000fc400078e0012 */
[----:B------:R-:W-:Y:S01]  /*10250*/  IMAD.MOV.U32 R224, RZ, RZ, R14 ;  /* 0x000000ffffe07224 */ /* 0x000fe200078e000e */
[----:B------:R0:W5:Y:S01]  /*10260*/  LDL.LU R16, [R1+0x2c4] ;  /* 0x0002c40001107983 */ /* 0x0001620000300800 */
[----:B------:R-:W-:Y:S02]  /*10270*/  IMAD.MOV.U32 R225, RZ, RZ, R13 ;  /* 0x000000ffffe17224 */ /* 0x000fe400078e000d */
[----:B------:R-:W-:Y:S01]  /*10280*/  IMAD.MOV.U32 R227, RZ, RZ, R11 ;  /* 0x000000ffffe37224 */ /* 0x000fe200078e000b */
[----:B------:R0:W5:Y:S01]  /*10290*/  LDL.LU R2, [R1+0x2c0] ;  /* 0x0002c00001027983 */ /* 0x0001620000300800 */
[----:B------:R-:W-:Y:S02]  /*102a0*/  IMAD.MOV.U32 R228, RZ, RZ, R10 ;  /* 0x000000ffffe47224 */ /* 0x000fe400078e000a */
[----:B------:R-:W-:Y:S01]  /*102b0*/  IMAD.MOV.U32 R230, RZ, RZ, R8 ;  /* 0x000000ffffe67224 */ /* 0x000fe200078e0008 */
[----:B------:R0:W5:Y:S01]  /*102c0*/  LDL.LU R0, [R1+0x2bc] ;  /* 0x0002bc0001007983 */ /* 0x0001620000300800 */
[----:B------:R-:W-:-:S02]  /*102d0*/  IMAD.MOV.U32 R231, RZ, RZ, R7 ;  /* 0x000000ffffe77224 */ /* 0x000fc400078e0007 */
        /* <DEDUP_REMOVED lines=69> */
[----:B-1----:R0:W5:Y:S04]  /*10730*/  LDL.LU R162, [R1+0x2b8] ;  /* 0x0002b80001a27983 */ /* 0x0021680000300800 */
[----:B------:R-:W2:Y:S04]  /*10740*/  LDL.LU.64 R150, [R1+0x2b0] ;  /* 0x0002b00001967983 */ /* 0x000ea80000300a00 */
        /* <DEDUP_REMOVED lines=20> */
[----:B------:R-:W2:Y:S01]  /*10890*/  LDL.LU.64 R108, [R1+0x208] ;  /* 0x00020800016c7983 */ /* 0x000ea20000300a00 */
[----:B------:R-:W-:Y:S01]  /*108a0*/  UIADD3 UR12, UR8, 0x1c06, URZ ;  /* 0x00001c06080c7890 */ /* 0x000fe2000fffe03f */
[----:B------:R-:W-:Y:S01]  /*108b0*/  UMOV UR13, 0x40000040 ;  /* 0x40000040000d7882 */ /* 0x000fe20000000000 */
[----:B--2---:R-:W-:-:S07]  /*108c0*/  WARPGROUP.ARRIVE ;  /* 0x00000000000079c5 */ /* 0x004fce0000000000 */
[----:B------:R-:W-:Y:S03]  /*108d0*/  HGMMA.64x256x8.F32.TF32 R24, gdesc[UR12], R24, gsb0 ;  /* 0x07e000000c1879f0 */ /* 0x000fe60008002818 */
[----:B------:R-:W-:Y:S02]  /*108e0*/  WARPGROUP.DEPBAR.LE gsb0, 0x0 ;  /* 0x00008000000079c5 */ /* 0x000fe40000010000 */
[----:B0-----:R-:W-:Y:S05]  /*108f0*/  @!P1 BRA `(.L_x_18) ;  /* 0x00000100009c9947 */ /* 0x001fea0003800000 */
[----:B------:R-:W-:Y:S02]  /*10900*/  UIADD3 UR6, UR39, 0x1, URZ ;  /* 0x0000000127067890 */ /* 0x000fe4000fffe03f */
[----:B------:R-:W-:Y:S02]  /*10910*/  UMOV UR7, UR39 ;  /* 0x0000002700077c82 */ /* 0x000fe40008000000 */
[----:B------:R-:W-:-:S04]  /*10920*/  UISETP.NE.AND UP0, UPT, UR6, 0x6, UPT ;  /* 0x000000060600788c */ /* 0x000fc8000bf05270 */
[----:B------:R-:W-:Y:S02]  /*10930*/  USEL UR9, URZ, 0x1, UP0 ;  /* 0x000000013f097887 */ /* 0x000fe40008000000 */
[----:B------:R-:W-:Y:S02]  /*10940*/  USEL UR6, UR6, URZ, UP0 ;  /* 0x0000003f06067287 */ /* 0x000fe40008000000 */
[----:B------:R-:W-:-:S12]  /*10950*/  ULOP3.LUT UR9, UR36, UR9, URZ, 0x3c, !UPT ;  /* 0x0000000924097292 */ /* 0x000fd8000f8e3c3f */
.L_x_25:
[----:B------:R-:W-:Y:S05]  /*10960*/  @!P0 BRA `(.L_x_19) ;  /* 0x0000000000048947 */ /* 0x000fea0003800000 */
[----:B------:R-:W-:Y:S01]  /*10970*/  BPT.TRAP 0x1 ;  /* 0x000000040000795c */ /* 0x000fe20000300000 */
.L_x_19:
[----:B------:R-:W0:Y:S01]  /*10980*/  S2UR UR10, SR_CgaCtaId ;  /* 0x00000000000a79c3 */ /* 0x000e220000008800 */
[----:B------:R-:W-:Y:S01]  /*10990*/  UMOV UR8, 0x400 ;  /* 0x0000040000087882 */ /* 0x000fe20000000000 */
[----:B------:R-:W-:-:S05]  /*109a0*/  IMAD.U32 R3, RZ, RZ, UR9 ;  /* 0x00000009ff037e24 */ /* 0x000fca000f8e00ff */
[----:B------:R-:W-:Y:S01]  /*109b0*/  SHF.L.U32 R3, R3, 0x1f, RZ ;  /* 0x0000001f03037819 */ /* 0x000fe200000006ff */
[----:B0-----:R-:W-:-:S04]  /*109c0*/  ULEA UR8, UR10, UR8, 0x18 ;  /* 0x000000080a087291 */ /* 0x001fc8000f8ec03f */
[----:B------:R-:W-:-:S09]  /*109d0*/  ULEA UR10, UR6, UR8, 0x3 ;  /* 0x00000008060a7291 */ /* 0x000fd2000f8e183f */
[----:B------:R0:W1:Y:S01]  /*109e0*/  SYNCS.PHASECHK.TRANS64.TRYWAIT P1, [UR10], R3 ;  /* 0x00000003ff0075a7 */ /* 0x000062000802014a */
[----:B------:R-:W-:Y:S05]  /*109f0*/  @!P0 BRA `(.L_x_20) ;  /* 0x0000000000048947 */ /* 0x000fea0003800000 */
[----:B------:R-:W-:Y:S01]  /*10a00*/  BPT.TRAP 0x1 ;  /* 0x000000040000795c */ /* 0x000fe20000300000 */
.L_x_20:
[----:B-1----:R-:W-:Y:S05]  /*10a10*/  @P1 BRA `(.L_x_21) ;  /* 0x0000000000081947 */ /* 0x002fea0003800000 */
[----:B------:R-:W1:Y:S02]  /*10a20*/  SYNCS.PHASECHK.TRANS64.TRYWAIT P1, [UR10], R3 ;  /* 0x00000003ff0075a7 */ /* 0x000e64000802014a */
[----:B-1----:R-:W-:Y:S05]  /*10a30*/  @!P1 BRA `(.L_x_22) ;  /* 0x0000022400b49947 */ /* 0x002fea0003800000 */
.L_x_21:
        /* <DEDUP_REMOVED lines=64> */
[----:B--2---:R-:W2:Y:S04]  /*10e40*/  LDL.LU.64 R24, [R1] ;  /* 0x0000000001187983 */ /* 0x004ea80000300a00 */
        /* <DEDUP_REMOVED lines=63> */
[----:B------:R-:W-:-:S02]  /*11240*/  ULEA UR11, UR6, UR5, 0xd ;  /* 0x00000005060b7291 */ /* 0x000fc4000f8e683f */
[----:B------:R-:W-:Y:S01]  /*11250*/  ULEA UR10, UR6, UR4, 0xd ;  /* 0x00000004060a7291 */ /* 0x000fe2000f8e683f */
[----:B-----5:R-:W-:Y:S01]  /*11260*/  STL [R1+0x2c8], R17 ;  /* 0x0002c81101007387 */ /* 0x020fe20000100800 */
[----:B------:R-:W-:Y:S01]  /*11270*/  UMOV UR15, 0x40000040 ;  /* 0x40000040000f7882 */ /* 0x000fe20000000000 */
[----:B------:R-:W-:Y:S02]  /*11280*/  UMOV UR13, 0x40000040 ;  /* 0x40000040000d7882 */ /* 0x000fe40000000000 */
[----:B------:R-:W-:Y:S01]  /*11290*/  UMOV UR14, UR11 ;  /* 0x0000000b000e7c82 */ /* 0x000fe20008000000 */
[----:B------:R-:W-:Y:S01]  /*112a0*/  STL [R1+0x2c4], R16 ;  /* 0x0002c41001007387 */ /* 0x000fe20000100800 */
[----:B------:R-:W-:-:S03]  /*112b0*/  UMOV UR12, UR10 ;  /* 0x0000000a000c7c82 */ /* 0x000fc60008000000 */
[----:B------:R3:W-:Y:S04]  /*112c0*/  STL [R1+0x2c0], R2 ;  /* 0x0002c00201007387 */ /* 0x0007e80000100800 */
[----:B------:R4:W-:Y:S01]  /*112d0*/  STL [R1+0x2bc], R0 ;  /* 0x0002bc0001007387 */ /* 0x0009e20000100800 */
[----:B--2---:R-:W-:-:S06]  /*112e0*/  WARPGROUP.ARRIVE ;  /* 0x00000000000079c5 */ /* 0x004fcc0000000000 */
[----:B------:R-:W-:Y:S03]  /*112f0*/  HGMMA.64x256x8.F32.TF32 R24, gdesc[UR12], R24, gsb0 ;  /* 0x07e000000c1879f0 */ /* 0x000fe60008002818 */
[----:B------:R-:W-:Y:S02]  /*11300*/  WARPGROUP.DEPBAR.LE gsb0, 0x0 ;  /* 0x00008000000079c5 */ /* 0x000fe40000010000 */
[----:B------:R-:W-:Y:S01]  /*11310*/  STL.64 [R1], R24 ;  /* 0x0000001801007387 */ /* 0x000fe20000100a00 */
[----:B---3--:R-:W-:Y:S01]  /*11320*/  IMAD.MOV.U32 R2, RZ, RZ, R150 ;  /* 0x000000ffff027224 */ /* 0x008fe200078e0096 */
[----:B01----:R-:W-:Y:S01]  /*11330*/  MOV R3, R149 ;  /* 0x0000009500037202 */ /* 0x003fe20000000f00 */
[----:B----4-:R-:W-:Y:S01]  /*11340*/  IMAD.MOV.U32 R0, RZ, RZ, R151 ;  /* 0x000000ffff007224 */ /* 0x010fe200078e0097 */
        /* <DEDUP_REMOVED lines=40> */
[----:B------:R-:W2:Y:S01]  /*115d0*/  LDL.LU.64 R150, [R1+0x17d0] ;  /* 0x0017d00001967983 */ /* 0x000ea20000300a00 */
        /* <DEDUP_REMOVED lines=96> */
[----:B------:R-:W-:-:S03]  /*11be0*/  IMAD.MOV.U32 R235, RZ, RZ, R46 ;  /* 0x000000ffffeb7224 */ /* 0x000fc600078e002e */
        /* <DEDUP_REMOVED lines=28> */
[----:B0-----:R-:W2:Y:S04]  /*11db0*/  LDL.LU.64 R44, [R1+0x1628] ;  /* 0x00162800012c7983 */ /* 0x001ea80000300a00 */
        /* <DEDUP_REMOVED lines=11> */
[----:B------:R-:W-:-:S02]  /*11e70*/  UMOV UR13, 0x40000040 ;  /* 0x40000040000d7882 */ /* 0x000fc40000000000 */
[----:B------:R-:W-:Y:S01]  /*11e80*/  STL [R1+0x15d0], R162 ;  /* 0x0015d0a201007387 */ /* 0x000fe20000100800 */
[----:B--2---:R-:W-:-:S06]  /*11e90*/  WARPGROUP.ARRIVE ;  /* 0x00000000000079c5 */ /* 0x004fcc0000000000 */
        /* <DEDUP_REMOVED lines=2892> */
[----:B------:R-:W-:Y:S01]  /*1d360*/  IMAD.MOV.U32 R4, RZ, RZ, R148 ;  /* 0x000000ffff047224 */ /* 0x000fe200078e0094 */
[----:B------:R-:W-:Y:S02]  /*1d370*/  MOV R3, R149 ;  /* 0x0000009500037202 */ /* 0x000fe40000000f00 */
[----:B------:R-:W-:Y:S01]  /*1d380*/  STL.64 [R1+0x48], R42 ;  /* 0x0000482a01007387 */ /* 0x000fe20000100a00 */
[----:B------:R-:W-:Y:S01]  /*1d390*/  IMAD.MOV.U32 R6, RZ, RZ, R146 ;  /* 0x000000ffff067224 */ /* 0x000fe200078e0092 */
[----:B------:R-:W-:Y:S02]  /*1d3a0*/  MOV R5, R147 ;  /* 0x0000009300057202 */ /* 0x000fe40000000f00 */
[----:B------:R0:W-:Y:S01]  /*1d3b0*/  STL.64 [R1+0x50], R44 ;  /* 0x0000502c01007387 */ /* 0x0001e20000100a00 */
[----:B------:R-:W-:Y:S01]  /*1d3c0*/  IMAD.MOV.U32 R8, RZ, RZ, R144 ;  /* 0x000000ffff087224 */ /* 0x000fe200078e0090 */
[----:B------:R-:W-:-:S02]  /*1d3d0*/  MOV R7, R145 ;  /* 0x0000009100077202 */ /* 0x000fc40000000f00 */
[----:B------:R-:W3:Y:S01]  /*1d3e0*/  LDL.LU.64 R150, [R1+0x780] ;  /* 0x0007800001967983 */ /* 0x000ee20000300a00 */
[----:B------:R-:W-:Y:S01]  /*1d3f0*/  IMAD.MOV.U32 R10, RZ, RZ, R142 ;  /* 0x000000ffff0a7224 */ /* 0x000fe200078e008e */
[----:B------:R-:W-:Y:S02]  /*1d400*/  MOV R9, R143 ;  /* 0x0000008f00097202 */ /* 0x000fe40000000f00 */
[----:B------:R-:W3:Y:S01]  /*1d410*/  LDL.LU.64 R148, [R1+0x778] ;  /* 0x0007780001947983 */ /* 0x000ee20000300a00 */
[----:B------:R-:W-:Y:S01]  /*1d420*/  IMAD.MOV.U32 R12, RZ, RZ, R140 ;  /* 0x000000ffff0c7224 */ /* 0x000fe200078e008c */
[----:B------:R-:W-:Y:S02]  /*1d430*/  MOV R11, R141 ;  /* 0x0000008d000b7202 */ /* 0x000fe40000000f00 */
[----:B------:R-:W3:Y:S01]  /*1d440*/  LDL.LU.64 R146, [R1+0x770] ;  /* 0x0007700001927983 */ /* 0x000ee20000300a00 */
        /* <DEDUP_REMOVED lines=123> */
[----:B------:R-:W-:Y:S01]  /*1dc00*/  MOV R225, R56 ;  /* 0x0000003800e17202 */ /* 0x000fe20000000f00 */
[----:B------:R-:W-:Y:S02]  /*1dc10*/  IMAD.MOV.U32 R224, RZ, RZ, R57 ;  /* 0x000000ffffe07224 */ /* 0x000fe400078e0039 */
[----:B------:R-:W3:Y:S01]  /*1dc20*/  LDL.LU.64 R62, [R1+0x620] ;  /* 0x00062000013e7983 */ /* 0x000ee20000300a00 */
        /* <DEDUP_REMOVED lines=125> */
[----:B------:R-:W-:-:S02]  /*1e400*/  UIADD3 UR12, UR10, 0x1802, URZ ;  /* 0x000018020a0c7890 */ /* 0x000fc4000fffe03f */
        /* <DEDUP_REMOVED lines=506> */
[----:B------:R-:W-:Y:S01]  /*203b0*/  UIADD3 UR14, UR11, 0x1806, URZ ;  /* 0x000018060b0e7890 */ /* 0x000fe2000fffe03f */
[----:B------:R0:W5:Y:S01]  /*203c0*/  LDL.LU R17, [R1+0x2c8] ;  /* 0x0002c80001117983 */ /* 0x0001620000300800 */
[----:B------:R-:W-:Y:S01]  /*203d0*/  UIADD3 UR12, UR10, 0x1806, URZ ;  /* 0x000018060a0c7890 */ /* 0x000fe2000fffe03f */
[----:B------:R-:W-:Y:S01]  /*203e0*/  UMOV UR15, 0x40000040 ;  /* 0x40000040000f7882 */ /* 0x000fe20000000000 */
[----:B------:R-:W-:Y:S01]  /*203f0*/  UMOV UR13, 0x40000040 ;  /* 0x40000040000d7882 */ /* 0x000fe20000000000 */
[----:B------:R0:W5:Y:S04]  /*20400*/  LDL.LU R16, [R1+0x2c4] ;  /* 0x0002c40001107983 */ /* 0x0001680000300800 */
[----:B------:R0:W5:Y:S04]  /*20410*/  LDL.LU R2, [R1+0x2c0] ;  /* 0x0002c00001027983 */ /* 0x0001680000300800 */
[----:B------:R0:W5:Y:S01]  /*20420*/  LDL.LU R0, [R1+0x2bc] ;  /* 0x0002bc0001007983 */ /* 0x0001620000300800 */
        /* <DEDUP_REMOVED lines=96> */
[----:B------:R-:W-:Y:S01]  /*20a30*/  BPT.TRAP 0x1 ;  /* 0x000000040000795c */ /* 0x000fe20000300000 */
.L_x_23:
[----:B------:R-:W-:Y:S02]  /*20a40*/  UISETP.GT.U32.AND UP0, UPT, UR37, 0x1, UPT ;  /* 0x000000012500788c */ /* 0x000fe4000bf04070 */
[----:B------:R-:W-:-:S04]  /*20a50*/  ULEA UR8, UR7, UR8, 0x3 ;  /* 0x0000000807087291 */ /* 0x000fc8000f8e183f */
[----:B------:R-:W-:Y:S01]  /*20a60*/  UIADD3 UR8, UR8, 0x30, URZ ;  /* 0x0000003008087890 */ /* 0x000fe2000fffe03f */
[----:B------:R-:W-:-:S03]  /*20a70*/  PLOP3.LUT P1, PT, PT, PT, UP0, 0x80, 0x0 ;  /* 0x000000000000781c */ /* 0x000fc60003f2f008 */
[----:B------:R-:W-:-:S09]  /*20a80*/  UPRMT UR8, URZ, 0x654, UR8 ;  /* 0x000006543f087896 */ /* 0x000fd20008000008 */
[----:B------:R-:W-:Y:S01]  /*20a90*/  SYNCS.ARRIVE.TRANS64.RED.A1T0 RZ, [UR8], RZ ;  /* 0x000000ffffff79a7 */ /* 0x000fe20008100408 */
[----:B------:R-:W-:Y:S05]  /*20aa0*/  @P1 BRA `(.L_x_24) ;  /* 0x0000000000041947 */ /* 0x000fea0003800000 */
[----:B------:R-:W-:Y:S01]  /*20ab0*/  BPT.TRAP 0x1 ;  /* 0x000000040000795c */ /* 0x000fe20000300000 */
.L_x_24:
[----:B------:R-:W-:Y:S01]  /*20ac0*/  UIADD3 UR6, UR6, 0x1, URZ ;  /* 0x0000000106067890 */ /* 0x000fe2000fffe03f */
[C---:B-----5:R-:W-:Y:S01]  /*20ad0*/  ISETP.GT.AND P1, PT, R0.reuse, 0x1, PT ;  /* 0x000000010000780c */ /* 0x060fe20003f24270 */
[----:B------:R-:W-:Y:S01]  /*20ae0*/  UIADD3 UR7, UR7, 0x1, URZ ;  /* 0x0000000107077890 */ /* 0x000fe2000fffe03f */
[----:B------:R-:W-:Y:S01]  /*20af0*/  VIADD R0, R0, 0xffffffff ;  /* 0xffffffff00007836 */ /* 0x000fe20000000000 */
[----:B------:R-:W-:Y:S02]  /*20b00*/  UISETP.NE.AND UP0, UPT, UR6, 0x6, UPT ;  /* 0x000000060600788c */ /* 0x000fe4000bf05270 */
[----:B------:R-:W-:Y:S02]  /*20b10*/  UISETP.NE.AND UP1, UPT, UR7, 0x6, UPT ;  /* 0x000000060700788c */ /* 0x000fe4000bf25270 */
[----:B------:R-:W-:Y:S02]  /*20b20*/  USEL UR8, URZ, 0x1, UP0 ;  /* 0x000000013f087887 */ /* 0x000fe40008000000 */
[----:B------:R-:W-:-:S02]  /*20b30*/  USEL UR6, UR6, URZ, UP0 ;  /* 0x0000003f06067287 */ /* 0x000fc40008000000 */
[----:B------:R-:W-:Y:S02]  /*20b40*/  USEL UR7, UR7, URZ, UP1 ;  /* 0x0000003f07077287 */ /* 0x000fe40008800000 */
[----:B------:R-:W-:Y:S01]  /*20b50*/  ULOP3.LUT UR9, UR9, UR8, URZ, 0x3c, !UPT ;  /* 0x0000000809097292 */ /* 0x000fe2000f8e3c3f */
[----:B------:R-:W-:Y:S11]  /*20b60*/  @P1 BRA `(.L_x_25) ;  /* 0xfffffefc007c1947 */ /* 0x000ff6000383ffff */
.L_x_18:
[----:B-----5:R-:W0:Y:S02]  /*20b70*/  LDC R0, c[0x0][0x28c] ;  /* 0x0000a300ff007b82 */ /* 0x020e240000000800 */
[----:B0-----:R-:W-:-:S13]  /*20b80*/  ISETP.GE.AND P1, PT, R0, 0x1, PT ;  /* 0x000000010000780c */ /* 0x001fda0003f26270 */
[----:B------:R-:W-:Y:S05]  /*20b90*/  @!P1 BRA `(.L_x_26) ;  /* 0x00000000004c9947 */ /* 0x000fea0003800000 */
[----:B------:R-:W-:Y:S05]  /*20ba0*/  @!P0 BRA `(.L_x_27) ;  /* 0x0000000000048947 */ /* 0x000fea0003800000 */
[----:B------:R-:W-:Y:S01]  /*20bb0*/  BPT.TRAP 0x1 ;  /* 0x000000040000795c */ /* 0x000fe20000300000 */
.L_x_27:
[----:B------:R-:W0:Y:S01]  /*20bc0*/  S2UR UR7, SR_CgaCtaId ;  /* 0x00000000000779c3 */ /* 0x000e220000008800 */
[----:B------:R-:W-:-:S04]  /*20bd0*/  UISETP.LT.AND UP0, UPT, UR43, 0x1, UPT ;  /* 0x000000012b00788c */ /* 0x000fc8000bf01270 */
[----:B------:R-:W-:Y:S02]  /*20be0*/  USEL UR6, UR43, 0x1, UP0 ;  /* 0x000000012b067887 */ /* 0x000fe40008000000 */
[----:B------:R-:W-:Y:S02]  /*20bf0*/  UISETP.GT.U32.AND UP0, UPT, UR37, 0x1, UPT ;  /* 0x000000012500788c */ /* 0x000fe4000bf04070 */
[----:B------:R-:W-:-:S04]  /*20c00*/  UIADD3 UR6, UR39, UR43, -UR6 ;  /* 0x0000002b27067290 */ /* 0x000fc8000fffe806 */
[----:B------:R-:W-:Y:S01]  /*20c10*/  UIMAD.WIDE.U32 UR4, UR6, -0x55555555, URZ ;  /* 0xaaaaaaab060478a5 */ /* 0x000fe2000f8e003f */
[----:B------:R-:W-:-:S03]  /*20c20*/  PLOP3.LUT P0, PT, PT, PT, UP0, 0x80, 0x0 ;  /* 0x000000000000781c */ /* 0x000fc60003f0f008 */
[----:B------:R-:W-:-:S03]  /*20c30*/  USHF.R.U32.HI UR4, URZ, 0x2, UR5 ;  /* 0x000000023f047899 */ /* 0x000fc60008011605 */
[----:B------:R-:W-:Y:S01]  /*20c40*/  UMOV UR5, 0x400 ;  /* 0x0000040000057882 */ /* 0x000fe20000000000 */
[----:B------:R-:W-:Y:S02]  /*20c50*/  UIMAD UR6, UR4, -0x6, UR6 ;  /* 0xfffffffa040678a4 */ /* 0x000fe4000f8e0206 */
[----:B0-----:R-:W-:-:S04]  /*20c60*/  ULEA UR5, UR7, UR5, 0x18 ;  /* 0x0000000507057291 */ /* 0x001fc8000f8ec03f */
[----:B------:R-:W-:-:S04]  /*20c70*/  ULEA UR6, UR6, UR5, 0x3 ;  /* 0x0000000506067291 */ /* 0x000fc8000f8e183f */
[----:B------:R-:W-:-:S04]  /*20c80*/  UIADD3 UR6, UR6, 0x30, URZ ;  /* 0x0000003006067890 */ /* 0x000fc8000fffe03f */
[----:B------:R-:W-:-:S09]  /*20c90*/  UPRMT UR6, URZ, 0x654, UR6 ;  /* 0x000006543f067896 */ /* 0x000fd20008000006 */
[----:B------:R-:W-:Y:S01]  /*20ca0*/  SYNCS.ARRIVE.TRANS64.RED.A1T0 RZ, [UR6], RZ ;  /* 0x000000ffffff79a7 */ /* 0x000fe20008100406 */
[----:B------:R-:W-:Y:S05]  /*20cb0*/  @P0 BRA `(.L_x_26) ;  /* 0x0000000000040947 */ /* 0x000fea0003800000 */
[----:B------:R-:W-:Y:S01]  /*20cc0*/  BPT.TRAP 0x1 ;  /* 0x000000040000795c */ /* 0x000fe20000300000 */
.L_x_26:
[----:B------:R-:W0:Y:S01]  /*20cd0*/  S2R R8, SR_TID.X ;  /* 0x0000000000087919 */ /* 0x000e220000002100 */
[----:B------:R-:W-:Y:S01]  /*20ce0*/  MOV R19, 0x6540 ;  /* 0x0000654000137802 */ /* 0x000fe20000000f00 */
[----:B------:R-:W-:Y:S01]  /*20cf0*/  USHF.R.S32.HI UR10, URZ, 0x1f, UR42 ;  /* 0x0000001f3f0a7899 */ /* 0x000fe2000801142a */
[----:B------:R-:W-:Y:S01]  /*20d00*/  LOP3.LUT R4, R162, 0x1, RZ, 0xc0, !PT ;  /* 0x00000001a2047812 */ /* 0x000fe200078ec0ff */
[----:B------:R-:W-:Y:S01]  /*20d10*/  ULDC.64 UR8, c[0x0][0x5d0] ;  /* 0x0001740000087ab9 */ /* 0x000fe20000000a00 */
[----:B------:R-:W-:Y:S01]  /*20d20*/  UIMAD.WIDE UR6, UR40, 0x100, URZ ;  /* 0x00000100280678a5 */ /* 0x000fe2000f8e023f */
[----:B------:R-:W-:Y:S01]  /*20d30*/  IMAD.U32 R6, RZ, RZ, UR8 ;  /* 0x00000008ff067e24 */ /* 0x000fe2000f8e00ff */
[----:B------:R-:W-:Y:S01]  /*20d40*/  UIMAD UR4, UR10, UR8, URZ ;  /* 0x000000080a0472a4 */ /* 0x000fe2000f8e023f */
[----:B------:R-:W-:Y:S01]  /*20d50*/  SHF.L.U32 R3, R4, 0x6, RZ ;  /* 0x0000000604037819 */ /* 0x000fe200000006ff */
[----:B------:R-:W-:Y:S02]  /*20d60*/  USHF.L.U32 UR40, UR40, 0x8, URZ ;  /* 0x0000000828287899 */ /* 0x000fe4000800063f */
[----:B------:R-:W-:Y:S01]  /*20d70*/  UIMAD UR4, UR42, UR9, UR4 ;  /* 0x000000092a0472a4 */ /* 0x000fe2000f8e0204 */
[----:B------:R-:W-:Y:S01]  /*20d80*/  ULDC UR8, c[0x0][0x284] ;  /* 0x0000a10000087ab9 */ /* 0x000fe20000000800 */
[----:B------:R-:W-:Y:S01]  /*20d90*/  UIADD3 UR39, UR43, UR39, URZ ;  /* 0x000000272b277290 */ /* 0x000fe2000fffe03f */
[----:B------:R-:W-:Y:S01]  /*20da0*/  IMAD.U32 R158, RZ, RZ, UR8 ;  /* 0x00000008ff9e7e24 */ /* 0x000fe2000f8e00ff */
[----:B------:R-:W-:-:S02]  /*20db0*/  UISETP.GE.U32.AND UP2, UPT, UR43, 0x6, UPT ;  /* 0x000000062b00788c */ /* 0x000fc4000bf46070 */
[----:B------:R-:W-:-:S04]  /*20dc0*/  UISETP.GT.U32.AND UP1, UPT, UR39, 0x5, UPT ;  /* 0x000000052700788c */ /* 0x000fc8000bf24070 */
[----:B------:R-:W-:Y:S01]  /*20dd0*/  UISETP.LT.U32.AND UP1, UPT, UR43, 0x6, UP1 ;  /* 0x000000062b00788c */ /* 0x000fe20008f21070 */
[C---:B0-----:R-:W-:Y:S01]  /*20de0*/  IMAD.SHL.U32 R18, R8.reuse, 0x2, RZ ;  /* 0x0000000208127824 */ /* 0x041fe200078e00ff */
[----:B------:R-:W-:Y:S02]  /*20df0*/  SHF.R.U32.HI R0, RZ, 0x2, R8 ;  /* 0x00000002ff007819 */ /* 0x000fe40000011608 */
[----:B------:R-:W-:Y:S02]  /*20e00*/  LOP3.LUT R5, R8, 0x60, RZ, 0xc0, !PT ;  /* 0x0000006008057812 */ /* 0x000fe400078ec0ff */
[----:B------:R-:W-:Y:S02]  /*20e10*/  LOP3.LUT R18, R18, 0x6, RZ, 0xc0, !PT ;  /* 0x0000000612127812 */ /* 0x000fe400078ec0ff */
[----:B------:R-:W-:Y:S02]  /*20e20*/  LOP3.LUT R0, R0, 0x7, RZ, 0xc0, !PT ;  /* 0x0000000700007812 */ /* 0x000fe400078ec0ff */
[----:B------:R-:W-:Y:S01]  /*20e30*/  PRMT R18, R18, R19, UR41 ;  /* 0x0000002912127e16 */ /* 0x000fe20008000013 */
[----:B------:R-:W-:Y:S01]  /*20e40*/  USHF.L.U32 UR41, UR41, 0x8, URZ ;  /* 0x0000000829297899 */ /* 0x000fe2000800063f */
[----:B------:R-:W-:-:S02]  /*20e50*/  SHF.R.U32.HI R5, RZ, 0x1, R5 ;  /* 0x00000001ff057819 */ /* 0x000fc40000011605 */
[----:B------:R-:W-:Y:S02]  /*20e60*/  SHF.R.S32.HI R19, RZ, 0x1f, R18 ;  /* 0x0000001fff137819 */ /* 0x000fe40000011412 */
[--C-:B------:R-:W-:Y:S02]  /*20e70*/  LOP3.LUT R3, R3, 0x40, R0.reuse, 0xe2, !PT ;  /* 0x0000004003037812 */ /* 0x100fe400078ee200 */
[----:B------:R-:W-:Y:S01]  /*20e80*/  IADD3 R0, RZ, -R5, -R0 ;  /* 0x80000005ff007210 */ /* 0x000fe20007ffe800 */
[----:B------:R-:W-:Y:S01]  /*20e90*/  IMAD.WIDE.U32 R6, R6, UR42, R18 ;  /* 0x0000002a06067c25 */ /* 0x000fe2000f8e0012 */
[----:B------:R-:W-:-:S03]  /*20ea0*/  LOP3.LUT R3, R3, UR6, R5, 0xfe, !PT ;  /* 0x0000000603037c12 */ /* 0x000fc6000f8efe05 */
[----:B------:R-:W-:Y:S01]  /*20eb0*/  IMAD R0, R4, -0x40, R0 ;  /* 0xffffffc004007824 */ /* 0x000fe200078e0200 */
[----:B------:R-:W-:Y:S01]  /*20ec0*/  IADD3 R7, R7, UR4, RZ ;  /* 0x0000000407077c10 */ /* 0x000fe2000fffe0ff */
[----:B------:R-:W-:Y:S01]  /*20ed0*/  ULDC UR4, c[0x0][0x288] ;  /* 0x0000a20000047ab9 */ /* 0x000fe20000000800 */
[----:B------:R-:W-:Y:S01]  /*20ee0*/  MOV R4, 0xfffffffe ;  /* 0xfffffffe00047802 */ /* 0x000fe20000000f00 */
[----:B------:R-:W-:Y:S01]  /*20ef0*/  UISETP.GE.AND UP0, UPT, UR41, UR4, UPT ;  /* 0x000000042900728c */ /* 0x000fe2000bf06270 */
[----:B------:R-:W-:Y:S02]  /*20f00*/  IADD3 R158, R158, -UR40, R0 ;  /* 0x800000289e9e7c10 */ /* 0x000fe4000fffe000 */
[----:B------:R-:W-:Y:S01]  /*20f10*/  LOP3.LUT R0, R8, 0x3, RZ, 0xc0, !PT ;  /* 0x0000000308007812 */ /* 0x000fe200078ec0ff */
[----:B------:R-:W-:Y:S02]  /*20f20*/  UISETP.GE.OR UP0, UPT, UR40, UR8, UP0 ;  /* 0x000000082800728c */ /* 0x000fe40008706670 */
[----:B------:R-:W-:-:S02]  /*20f30*/  USEL UR8, URZ, 0x1, !UP1 ;  /* 0x000000013f087887 */ /* 0x000fc4000c800000 */
[----:B------:R-:W-:Y:S01]  /*20f40*/  IMAD R0, R0, R4, UR4 ;  /* 0x0000000400007e24 */ /* 0x000fe2000f8e0204 */
[----:B------:R-:W-:Y:S01]  /*20f50*/  UIMAD.WIDE.U32 UR4, UR39, -0x55555555, URZ ;  /* 0xaaaaaaab270478a5 */ /* 0x000fe2000f8e003f */
[----:B------:R-:W-:Y:S01]  /*20f60*/  PLOP3.LUT P0, PT, PT, PT, UP0, 0x80, 0x0 ;  /* 0x000000000000781c */ /* 0x000fe20003f0f008 */
[----:B------:R-:W-:Y:S01]  /*20f70*/  ULOP3.LUT UR36, UR36, UR8, URZ, 0x3c, !UPT ;  /* 0x0000000824247292 */ /* 0x000fe2000f8e3c3f */
[----:B------:R-:W-:Y:S01]  /*20f80*/  VIADD R0, R0, -UR41 ;  /* 0x8000002900007c36 */ /* 0x000fe20008000000 */
[----:B------:R-:W-:Y:S01]  /*20f90*/  USHF.R.U32.HI UR4, URZ, 0x2, UR5 ;  /* 0x000000023f047899 */ /* 0x000fe20008011605 */
[----:B------:R-:W-:-:S03]  /*20fa0*/  UMOV UR40, 0xffffffff ;  /* 0xffffffff00287882 */ /* 0x000fc60000000000 */
[----:B------:R-:W-:Y:S02]  /*20fb0*/  UIMAD UR39, UR4, -0x6, UR39 ;  /* 0xfffffffa042778a4 */ /* 0x000fe4000f8e0227 */
[----:B------:R-:W-:-:S04]  /*20fc0*/  @UP2 ULOP3.LUT UR36, UR36, 0x1, UR4, 0x78, !UPT ;  /* 0x0000000124242892 */ /* 0x000fc8000f8e7804 */
[----:B------:R-:W-:Y:S08]  /*20fd0*/  @P0 BRA `(.L_x_28) ;  /* 0x000000fc00a80947 */ /* 0x000ff00003800000 */
[----:B------:R-:W-:Y:S01]  /*20fe0*/  FSETP.NEU.AND P0, PT, R16, RZ, PT ;  /* 0x000000ff1000720b */ /* 0x000fe20003f0d000 */
[----:B------:R-:W-:Y:S01]  /*20ff0*/  ULDC.64 UR8, c[0x0][0x5c8] ;  /* 0x0001720000087ab9 */ /* 0x000fe20000000a00 */
[----:B------:R-:W-:Y:S01]  /*21000*/  ISETP.GT.AND P3, PT, R158, RZ, PT ;  /* 0x000000ff9e00720c */ /* 0x000fe20003f64270 */
[----:B------:R-:W-:Y:S01]  /*21010*/  UIMAD UR4, UR7, UR8, URZ ;  /* 0x00000008070472a4 */ /* 0x000fe2000f8e023f */
[----:B------:R-:W-:Y:S01]  /*21020*/  MOV R10, UR9 ;  /* 0x00000009000a7c02 */ /* 0x000fe20008000f00 */
[C---:B------:R-:W-:Y:S01]  /*21030*/  IMAD.WIDE.U32 R6, R3.reuse, UR8, R6 ;  /* 0x0000000803067c25 */ /* 0x040fe2000f8e0006 */
[----:B------:R-:W-:Y:S01]  /*21040*/  BSSY B0, `(.L_x_28) ;  /* 0x0000fe3000007945 */ /* 0x000fe20003800000 */
[----:B------:R-:W-:Y:S02]  /*21050*/  ISETP.GT.AND P1, PT, R0, RZ, P3 ;  /* 0x000000ff0000720c */ /* 0x000fe40001f24270 */
[----:B------:R-:W-:-:S04]  /*21060*/  IMAD R10, R3, R10, UR4 ;  /* 0x00000004030a7e24 */ /* 0x000fc8000f8e020a */
[----:B------:R-:W-:Y:S01]  /*21070*/  IMAD.IADD R10, R7, 0x1, R10 ;  /* 0x00000001070a7824 */ /* 0x000fe200078e020a */
[----:B------:R-:W-:Y:S06]  /*21080*/  @!P0 BRA `(.L_x_29) ;  /* 0x000000ac00448947 */ /* 0x000fec0003800000 */
[----:B------:R-:W0:Y:S01]  /*21090*/  LDC.64 R22, c[0x0][0x5b8] ;  /* 0x00016e00ff167b82 */ /* 0x000e220000000a00 */
[----:B------:R-:W2:Y:S01]  /*210a0*/  LDL.LU R11, [R1] ;  /* 0x00000000010b7983 */ /* 0x000ea20000300800 */
[----:B------:R-:W-:-:S06]  /*210b0*/  ULDC.64 UR4, c[0x0][0x5c0] ;  /* 0x0001700000047ab9 */ /* 0x000fcc0000000a00 */
[----:B------:R-:W1:Y:S08]  /*210c0*/  LDC.64 R14, c[0x0][0x5b0] ;  /* 0x00016c00ff0e7b82 */ /* 0x000e700000000a00 */
[----:B------:R-:W3:Y:S01]  /*210d0*/  LDC.64 R12, c[0x0][0x5a8] ;  /* 0x00016a00ff0c7b82 */ /* 0x000ee20000000a00 */
[C---:B0-----:R-:W-:Y:S02]  /*210e0*/  IMAD R159, R22.reuse, UR10, RZ ;  /* 0x0000000a169f7c24 */ /* 0x041fe4000f8e02ff */
[----:B------:R-:W-:-:S04]  /*210f0*/  IMAD.WIDE.U32 R152, R22, UR42, R18 ;  /* 0x0000002a16987c25 */ /* 0x000fc8000f8e0012 */
[----:B------:R-:W-:Y:S02]  /*21100*/  IMAD R159, R23, UR42, R159 ;  /* 0x0000002a179f7c24 */ /* 0x000fe4000f8e029f */
[----:B-1----:R-:W-:Y:S02]  /*21110*/  IMAD R156, R14, UR7, RZ ;  /* 0x000000070e9c7c24 */ /* 0x002fe4000f8e02ff */
[----:B------:R-:W-:Y:S01]  /*21120*/  IMAD.MOV.U32 R20, RZ, RZ, R152 ;  /* 0x000000ffff147224 */ /* 0x000fe200078e0098 */
[----:B------:R-:W-:Y:S01]  /*21130*/  IADD3 R21, R153, R159, RZ ;  /* 0x0000009f99157210 */ /* 0x000fe20007ffe0ff */
[C---:B------:R-:W-:Y:S02]  /*21140*/  IMAD R156, R3.reuse, R15, R156 ;  /* 0x0000000f039c7224 */ /* 0x040fe400078e029c */
[----:B------:R-:W-:-:S05]  /*21150*/  IMAD.WIDE.U32 R4, R3, R14, R20 ;  /* 0x0000000e03047225 */ /* 0x000fca00078e0014 */
[----:B------:R-:W-:Y:S02]  /*21160*/  IADD3 R5, R5, R156, RZ ;  /* 0x0000009c05057210 */ /* 0x000fe40007ffe0ff */
[----:B---3--:R-:W-:-:S04]  /*21170*/  LEA R8, P0, R4, R12, 0x2 ;  /* 0x0000000c04087211 */ /* 0x008fc800078010ff */
[----:B------:R-:W-:-:S05]  /*21180*/  LEA.HI.X R9, R4, R13, R5, 0x2, P0 ;  /* 0x0000000d04097211 */ /* 0x000fca00000f1405 */
[----:B------:R-:W3:Y:S01]  /*21190*/  @P1 LDG.E.LTC128B R23, desc[UR44][R8.64] ;  /* 0x0000002c08171981 */ /* 0x000ee2000c1e1920 */
[C---:B------:R-:W-:Y:S01]  /*211a0*/  LEA R4, P0, R6.reuse, UR4, 0x2 ;  /* 0x0000000406047c11 */ /* 0x040fe2000f8010ff */
[----:B------:R-:W-:Y:S03]  /*211b0*/  BSSY B1, `(.L_x_30) ;  /* 0x0000010000017945 */ /* 0x000fe60003800000 */
[----:B------:R-:W-:Y:S02]  /*211c0*/  LEA.HI.X R5, R6, UR5, R10, 0x2, P0 ;  /* 0x0000000506057c11 */ /* 0x000fe400080f140a */
[----:B---3--:R-:W-:-:S05]  /*211d0*/  LOP3.LUT R7, R23, 0xffffe000, RZ, 0xc0, !PT ;  /* 0xffffe00017077812 */ /* 0x008fca00078ec0ff */
[----:B------:R-:W-:-:S04]  /*211e0*/  FMUL R7, R7, R16 ;  /* 0x0000001007077220 */ /* 0x000fc80000400000 */
[----:B--2---:R-:W-:-:S05]  /*211f0*/  FFMA R7, R11, R2, R7 ;  /* 0x000000020b077223 */ /* 0x004fca0000000007 */
[----:B------:R-:W-:-:S05]  /*21200*/  F2FP.TF32.F32.PACK_B R7, R7 ;  /* 0x00000007ff07723e */ /* 0x000fca00024050ff */
[----:B------:R0:W-:Y:S02]  /*21210*/  @P1 STG.E desc[UR44][R4.64], R7 ;  /* 0x0000000704001986 */ /* 0x0001e4000c10192c */
[----:B0-----:R-:W-:-:S04]  /*21220*/  IMAD.WIDE.U32 R6, R3, R14, R18 ;  /* 0x0000000e03067225 */ /* 0x001fc800078e0012 */
[----:B------:R-:W-:Y:S02]  /*21230*/  IMAD.IADD R7, R156, 0x1, R7 ;  /* 0x000000019c077824 */ /* 0x000fe400078e0207 */
[----:B------:R-:W-:-:S05]  /*21240*/  IMAD.WIDE.U32 R6, R22, UR42, R6 ;  /* 0x0000002a16067c25 */ /* 0x000fca000f8e0006 */
[----:B------:R-:W-:Y:S02]  /*21250*/  IADD3 R7, R159, R7, RZ ;  /* 0x000000079f077210 */ /* 0x000fe40007ffe0ff */
[----:B------:R-:W-:-:S04]  /*21260*/  LEA R10, P0, R6, R12, 0x2 ;  /* 0x0000000c060a7211 */ /* 0x000fc800078010ff */
[----:B------:R-:W-:Y:S02]  /*21270*/  LEA.HI.X R11, R6, R13, R7, 0x2, P0 ;  /* 0x0000000d060b7211 */ /* 0x000fe400000f1407 */
[----:B------:R-:W-:-:S13]  /*21280*/  ISETP.GT.AND P0, PT, R0, 0x1, P3 ;  /* 0x000000010000780c */ /* 0x000fda0001f04270 */
[----:B------:R-:W-:Y:S05]  /*21290*/  @!P0 BRA `(.L_x_31) ;  /* 0x0000000000048947 */ /* 0x000fea0003800000 */
[----:B------:R0:W5:Y:S02]  /*212a0*/  LDG.E.LTC128B R23, desc[UR44][R10.64+0x4] ;  /* 0x0000042c0a177981 */ /* 0x000164000c1e1920 */
.L_x_31:
[----:B------:R-:W-:Y:S05]  /*212b0*/  BSYNC B1 ;  /* 0x0000000000017941 */ /* 0x000fea0003800000 */
.L_x_30:
[----:B------:R-:W2:Y:S01]  /*212c0*/  LDL.LU R7, [R1+0x4] ;  /* 0x0000040001077983 */ /* 0x000ea20000300800 */
[----:B-----5:R-:W-:Y:S01]  /*212d0*/  LOP3.LUT R6, R23, 0xffffe000, RZ, 0xc0, !PT ;  /* 0xffffe00017067812 */ /* 0x020fe200078ec0ff */
[C---:B------:R-:W-:Y:S01]  /*212e0*/  IMAD.SHL.U32 R154, R14.reuse, 0x8, RZ ;  /* 0x000000080e9a7824 */ /* 0x040fe200078e00ff */
[----:B------:R-:W-:Y:S01]  /*212f0*/  SHF.L.U64.HI R155, R14, 0x3, R15 ;  /* 0x000000030e9b7819 */ /* 0x000fe2000001020f */
[----:B------:R-:W3:Y:S02]  /*21300*/  LDL.LU R157, [R1+0x8] ;  /* 0x00000800019d7983 */ /* 0x000ee40000300800 */
[----:B------:R-:W-:-:S04]  /*21310*/  FMUL R6, R6, R16 ;  /* 0x0000001006067220 */ /* 0x000fc80000400000 */
[----:B--2---:R-:W-:-:S05]  /*21320*/  FFMA R6, R7, R2, R6 ;  /* 0x0000000207067223 */ /* 0x004fca0000000006 */
[----:B------:R-:W-:-:S05]  /*21330*/  F2FP.TF32.F32.PACK_B R6, R6 ;  /* 0x00000006ff06723e */ /* 0x000fca00024050ff */
[----:B------:R1:W-:Y:S01]  /*21340*/  @P0 STG.E desc[UR44][R4.64+0x4], R6 ;  /* 0x0000040604000986 */ /* 0x0003e2000c10192c */
[----:B------:R-:W-:-:S04]  /*21350*/  ISETP.GT.AND P0, PT, R158, 0x8, PT ;  /* 0x000000089e00780c */ /* 0x000fc80003f04270 */
[----:B------:R-:W-:Y:S01]  /*21360*/  ISETP.GT.AND P1, PT, R0, RZ, P0 ;  /* 0x000000ff0000720c */ /* 0x000fe20000724270 */
[----:B-1----:R-:W-:-:S05]  /*21370*/  IMAD.WIDE.U32 R6, R3, R14, R154 ;  /* 0x0000000e03067225 */ /* 0x002fca00078e009a */
[----:B------:R-:W-:Y:S02]  /*21380*/  IADD3 R156, R156, R7, RZ ;  /* 0x000000079c9c7210 */ /* 0x000fe40007ffe0ff */
[----:B------:R-:W-:-:S05]  /*21390*/  IADD3 R7, P2, R152, R6, RZ ;  /* 0x0000000698077210 */ /* 0x000fca0007f5e0ff */
[----:B------:R-:W-:Y:S01]  /*213a0*/  IMAD.X R9, R156, 0x1, R21, P2 ;  /* 0x000000019c097824 */ /* 0x000fe200010e0615 */
[----:B------:R-:W-:-:S04]  /*213b0*/  LEA R8, P2, R7, R12, 0x2 ;  /* 0x0000000c07087211 */ /* 0x000fc800078410ff */
[----:B------:R-:W-:-:S05]  /*213c0*/  LEA.HI.X R9, R7, R13, R9, 0x2, P2 ;  /* 0x0000000d07097211 */ /* 0x000fca00010f1409 */
[----:B------:R1:W2:Y:S01]  /*213d0*/  @P1 LDG.E.LTC128B R23, desc[UR44][R8.64] ;  /* 0x0000002c08171981 */ /* 0x0002a2000c1e1920 */
[----:B------:R-:W-:Y:S01]  /*213e0*/  IADD3 R6, P2, R18, R6, RZ ;  /* 0x0000000612067210 */ /* 0x000fe20007f5e0ff */
[----:B------:R-:W-:Y:S01]  /*213f0*/  IMAD.U32 R160, RZ, RZ, UR9 ;  /* 0x00000009ffa07e24 */ /* 0x000fe2000f8e00ff */
[----:B------:R-:W-:Y:S01]  /*21400*/  MOV R161, UR8 ;  /* 0x0000000800a17c02 */ /* 0x000fe20008000f00 */
[----:B------:R-:W-:Y:S01]  /*21410*/  BSSY B1, `(.L_x_32) ;  /* 0x0000013000017945 */ /* 0x000fe20003800000 */
[----:B------:R-:W-:Y:S02]  /*21420*/  IADD3.X R7, R19, R156, RZ, P2, !PT ;  /* 0x0000009c13077210 */ /* 0x000fe400017fe4ff */
[----:B------:R-:W-:Y:S01]  /*21430*/  ISETP.GT.AND P4, PT, R0, 0x1, P0 ;  /* 0x000000010000780c */ /* 0x000fe20000784270 */
[----:B------:R-:W-:Y:S02]  /*21440*/  IMAD.SHL.U32 R161, R161, 0x20, RZ ;  /* 0x00000020a1a17824 */ /* 0x000fe400078e00ff */
[----:B------:R-:W-:-:S04]  /*21450*/  IMAD.WIDE.U32 R6, R22, UR42, R6 ;  /* 0x0000002a16067c25 */ /* 0x000fc8000f8e0006 */
[----:B------:R-:W-:Y:S01]  /*21460*/  IMAD.IADD R7, R159, 0x1, R7 ;  /* 0x000000019f077824 */ /* 0x000fe200078e0207 */
[----:B-1----:R-:W-:-:S04]  /*21470*/  LEA R8, P2, R6, R12, 0x2 ;  /* 0x0000000c06087211 */ /* 0x002fc800078410ff */
[----:B------:R-:W-:Y:S02]  /*21480*/  LEA.HI.X R9, R6, R13, R7, 0x2, P2 ;  /* 0x0000000d06097211 */ /* 0x000fe400010f1407 */
[----:B------:R-:W-:-:S04]  /*21490*/  MOV R6, UR8 ;  /* 0x0000000800067c02 */ /* 0x000fc80008000f00 */
[----:B------:R-:W-:Y:S02]  /*214a0*/  SHF.L.U64.HI R160, R6, 0x5, R160 ;  /* 0x0000000506a07819 */ /* 0x000fe400000102a0 */
[----:B------:R-:W-:-:S04]  /*214b0*/  IADD3 R6, P2, R161, R4, RZ ;  /* 0x00000004a1067210 */ /* 0x000fc80007f5e0ff */
[----:B------:R-:W-:Y:S02]  /*214c0*/  IADD3.X R7, R160, R5, RZ, P2, !PT ;  /* 0x00000005a0077210 */ /* 0x000fe400017fe4ff */
[----:B--2---:R-:W-:-:S05]  /*214d0*/  LOP3.LUT R156, R23, 0xffffe000, RZ, 0xc0, !PT ;  /* 0xffffe000179c7812 */ /* 0x004fca00078ec0ff */
[----:B------:R-:W-:-:S04]  /*214e0*/  FMUL R156, R156, R16 ;  /* 0x000000109c9c7220 */ /* 0x000fc80000400000 */
[----:B---3--:R-:W-:-:S05]  /*214f0*/  FFMA R156, R157, R2, R156 ;  /* 0x000000029d9c7223 */ /* 0x008fca000000009c */
[----:B------:R-:W-:-:S05]  /*21500*/  F2FP.TF32.F32.PACK_B R156, R156 ;  /* 0x0000009cff9c723e */ /* 0x000fca00024050ff */
[----:B------:R1:W-:Y:S01]  /*21510*/  @P1 STG.E desc[UR44][R6.64], R156 ;  /* 0x0000009c06001986 */ /* 0x0003e2000c10192c */
[----:B------:R-:W-:Y:S05]  /*21520*/  @!P4 BRA `(.L_x_33) ;  /* 0x000000000004c947 */ /* 0x000fea0003800000 */
[----:B------:R2:W5:Y:S02]  /*21530*/  LDG.E.LTC128B R23, desc[UR44][R8.64+0x4] ;  /* 0x0000042c08177981 */ /* 0x000564000c1e1920 */
.L_x_33:
[----:B------:R-:W-:Y:S05]  /*21540*/  BSYNC B1 ;  /* 0x0000000000017941 */ /* 0x000fea0003800000 */
.L_x_32:
[----:B------:R-:W3:Y:S01]  /*21550*/  LDL.LU R157, [R1+0xc] ;  /* 0x00000c00019d7983 */ /* 0x000ee20000300800 */
[----:B-1---5:R-:W-:Y:S01]  /*21560*/  LOP3.LUT R156, R23, 0xffffe000, RZ, 0xc0, !PT ;  /* 0xffffe000179c7812 */ /* 0x022fe200078ec0ff */
[----:B------:R-:W-:Y:S01]  /*21570*/  BSSY B1, `(.L_x_34) ;  /* 0x0000009000017945 */ /* 0x000fe20003800000 */
[----:B------:R-:W-:-:S03]  /*21580*/  ISETP.GT.AND P1, PT, R0, 0x8, P3 ;  /* 0x000000080000780c */ /* 0x000fc60001f24270 */
[----:B------:R-:W-:-:S04]  /*21590*/  FMUL R156, R156, R16 ;  /* 0x000000109c9c7220 */ /* 0x000fc80000400000 */
[----:B---3--:R-:W-:-:S05]  /*215a0*/  FFMA R156, R157, R2, R156 ;  /* 0x000000029d9c7223 */ /* 0x008fca000000009c */
[----:B------:R-:W-:-:S05]  /*215b0*/  F2FP.TF32.F32.PACK_B R156, R156 ;  /* 0x0000009cff9c723e */ /* 0x000fca00024050ff */
[----:B------:R1:W-:Y:S02]  /*215c0*/  @P4 STG.E desc[UR44][R6.64+0x4], R156 ;  /* 0x0000049c06004986 */ /* 0x0003e4000c10192c */
[----:B-1----:R-:W-:Y:S01]  /*215d0*/  IMAD.MOV.U32 R156, RZ, RZ, R23 ;  /* 0x000000ffff9c7224 */ /* 0x002fe200078e0017 */
[----:B------:R-:W-:Y:S06]  /*215e0*/  @!P1 BRA `(.L_x_35) ;  /* 0x0000000000049947 */ /* 0x000fec0003800000 */
[----:B------:R1:W5:Y:S02]  /*215f0*/  LDG.E.LTC128B R156, desc[UR44][R10.64+0x20] ;  /* 0x0000202c0a9c7981 */ /* 0x000364000c1e1920 */
.L_x_35:
[----:B------:R-:W-:Y:S05]  /*21600*/  BSYNC B1 ;  /* 0x0000000000017941 */ /* 0x000fea0003800000 */
.L_x_34:
[----:B------:R-:W3:Y:S01]  /*21610*/  LDL.LU R157, [R1+0x10] ;  /* 0x00001000019d7983 */ /* 0x000ee20000300800 */
[----:B-----5:R-:W-:Y:S01]  /*21620*/  LOP3.LUT R23, R156, 0xffffe000, RZ, 0xc0, !PT ;  /* 0xffffe0009c177812 */ /* 0x020fe200078ec0ff */
[----:B------:R-:W-:Y:S01]  /*21630*/  BSSY B1, `(.L_x_36) ;  /* 0x0000008000017945 */ /* 0x000fe20003800000 */
[----:B------:R-:W-:-:S03]  /*21640*/  ISETP.GT.AND P2, PT, R0, 0x9, P3 ;  /* 0x000000090000780c */ /* 0x000fc60001f44270 */
[----:B------:R-:W-:-:S04]  /*21650*/  FMUL R23, R23, R16 ;  /* 0x0000001017177220 */ /* 0x000fc80000400000 */
[----:B---3--:R-:W-:-:S05]  /*21660*/  FFMA R23, R157, R2, R23 ;  /* 0x000000029d177223 */ /* 0x008fca0000000017 */
[----:B------:R-:W-:-:S05]  /*21670*/  F2FP.TF32.F32.PACK_B R23, R23 ;  /* 0x00000017ff17723e */ /* 0x000fca00024050ff */
[----:B------:R3:W-:Y:S01]  /*21680*/  @P1 STG.E desc[UR44][R4.64+0x20], R23 ;  /* 0x0000201704001986 */ /* 0x0007e2000c10192c */
[----:B------:R-:W-:Y:S05]  /*21690*/  @!P2 BRA `(.L_x_37) ;  /* 0x000000000004a947 */ /* 0x000fea0003800000 */
[----:B------:R4:W5:Y:S02]  /*216a0*/  LDG.E.LTC128B R156, desc[UR44][R10.64+0x24] ;  /* 0x0000242c0a9c7981 */ /* 0x000964000c1e1920 */
.L_x_37:
[----:B------:R-:W-:Y:S05]  /*216b0*/  BSYNC B1 ;  /* 0x0000000000017941 */ /* 0x000fea0003800000 */
.L_x_36:
[----:B------:R-:W2:Y:S01]  /*216c0*/  LDL.LU R157, [R1+0x14] ;  /* 0x00001400019d7983 */ /* 0x000ea20000300800 */
[----:B---3-5:R-:W-:Y:S01]  /*216d0*/  LOP3.LUT R23, R156, 0xffffe000, RZ, 0xc0, !PT ;  /* 0xffffe0009c177812 */ /* 0x028fe200078ec0ff */
[----:B------:R-:W-:Y:S01]  /*216e0*/  BSSY B1, `(.L_x_38) ;  /* 0x0000008000017945 */ /* 0x000fe20003800000 */
[----:B------:R-:W-:-:S03]  /*216f0*/  ISETP.GT.AND P1, PT, R0, 0x8, P0 ;  /* 0x000000080000780c */ /* 0x000fc60000724270 */
[----:B------:R-:W-:-:S04]  /*21700*/  FMUL R23, R23, R16 ;  /* 0x0000001017177220 */ /* 0x000fc80000400000 */
[----:B--2---:R-:W-:-:S05]  /*21710*/  FFMA R23, R157, R2, R23 ;  /* 0x000000029d177223 */ /* 0x004fca0000000017 */
[----:B------:R-:W-:-:S05]  /*21720*/  F2FP.TF32.F32.PACK_B R23, R23 ;  /* 0x00000017ff17723e */ /* 0x000fca00024050ff */
[----:B------:R2:W-:Y:S01]  /*21730*/  @P2 STG.E desc[UR44][R4.64+0x24], R23 ;  /* 0x0000241704002986 */ /* 0x0005e2000c10192c */
[----:B------:R-:W-:Y:S05]  /*21740*/  @!P1 BRA `(.L_x_39) ;  /* 0x0000000000049947 */ /* 0x000fea0003800000 */
[----:B------:R3:W5:Y:S02]  /*21750*/  LDG.E.LTC128B R156, desc[UR44][R8.64+0x20] ;  /* 0x0000202c089c7981 */ /* 0x000764000c1e1920 */
.L_x_39:
[----:B------:R-:W-:Y:S05]  /*21760*/  BSYNC B1 ;  /* 0x0000000000017941 */ /* 0x000fea0003800000 */
.L_x_38:
[----:B------:R-:W4:Y:S01]  /*21770*/  LDL.LU R157, [R1+0x18] ;  /* 0x00001800019d7983 */ /* 0x000f220000300800 */
[----:B--2--5:R-:W-:Y:S01]  /*21780*/  LOP3.LUT R23, R156, 0xffffe000, RZ, 0xc0, !PT ;  /* 0xffffe0009c177812 */ /* 0x024fe200078ec0ff */
[----:B------:R-:W-:Y:S01]  /*21790*/  BSSY B1, `(.L_x_40) ;  /* 0x0000008000017945 */ /* 0x000fe20003800000 */
[----:B------:R-:W-:-:S03]  /*217a0*/  ISETP.GT.AND P2, PT, R0, 0x9, P0 ;  /* 0x000000090000780c */ /* 0x000fc60000744270 */
[----:B------:R-:W-:-:S04]  /*217b0*/  FMUL R23, R23, R16 ;  /* 0x0000001017177220 */ /* 0x000fc80000400000 */
[----:B----4-:R-:W-:-:S05]  /*217c0*/  FFMA R23, R157, R2, R23 ;  /* 0x000000029d177223 */ /* 0x010fca0000000017 */
[----:B------:R-:W-:-:S05]  /*217d0*/  F2FP.TF32.F32.PACK_B R23, R23 ;  /* 0x00000017ff17723e */ /* 0x000fca00024050ff */
[----:B------:R2:W-:Y:S01]  /*217e0*/  @P1 STG.E desc[UR44][R6.64+0x20], R23 ;  /* 0x0000201706001986 */ /* 0x0005e2000c10192c */
[----:B------:R-:W-:Y:S05]  /*217f0*/  @!P2 BRA `(.L_x_41) ;  /* 0x000000000004a947 */ /* 0x000fea0003800000 */
[----:B------:R4:W5:Y:S02]  /*21800*/  LDG.E.LTC128B R156, desc[UR44][R8.64+0x24] ;  /* 0x0000242c089c7981 */ /* 0x000964000c1e1920 */
.L_x_41:
[----:B------:R-:W-:Y:S05]  /*21810*/  BSYNC B1 ;  /* 0x0000000000017941 */ /* 0x000fea0003800000 */
.L_x_40:
[----:B------:R-:W3:Y:S01]  /*21820*/  LDL.LU R157, [R1+0x1c] ;  /* 0x00001c00019d7983 */ /* 0x000ee20000300800 */
[----:B--2--5:R-:W-:Y:S01]  /*21830*/  LOP3.LUT R23, R156, 0xffffe000, RZ, 0xc0, !PT ;  /* 0xffffe0009c177812 */ /* 0x024fe200078ec0ff */
        /* <DEDUP_REMOVED lines=8> */
.L_x_43:
[----:B------:R-:W-:Y:S05]  /*218c0*/  BSYNC B1 ;  /* 0x0000000000017941 */ /* 0x000fea0003800000 */
.L_x_42:
        /* <DEDUP_REMOVED lines=10> */
.L_x_45:
[----:B------:R-:W-:Y:S05]  /*21970*/  BSYNC B1 ;  /* 0x0000000000017941 */ /* 0x000fea0003800000 */
.L_x_44:
        /* <DEDUP_REMOVED lines=10> */
.L_x_47:
[----:B------:R-:W-:Y:S05]  /*21a20*/  BSYNC B1 ;  /* 0x0000000000017941 */ /* 0x000fea0003800000 */
.L_x_46:
        /* <DEDUP_REMOVED lines=10> */
.L_x_49:
[----:B------:R-:W-:Y:S05]  /*21ad0*/  BSYNC B1 ;  /* 0x0000000000017941 */ /* 0x000fea0003800000 */
.L_x_48:
        /* <DEDUP_REMOVED lines=10> */
.L_x_51:
[----:B------:R-:W-:Y:S05]  /*21b80*/  BSYNC B1 ;  /* 0x0000000000017941 */ /* 0x000fea0003800000 */
.L_x_50:
        /* <DEDUP_REMOVED lines=10> */
.L_x_53:
[----:B------:R-:W-:Y:S05]  /*21c30*/  BSYNC B1 ;  /* 0x0000000000017941 */ /* 0x000fea0003800000 */
.L_x_52:
        /* <DEDUP_REMOVED lines=10> */
.L_x_55:
[----:B------:R-:W-:Y:S05]  /*21ce0*/  BSYNC B1 ;  /* 0x0000000000017941 */ /* 0x000fea0003800000 */
.L_x_54:
        /* <DEDUP_REMOVED lines=10> */
.L_x_57:
[----:B------:R-:W-:Y:S05]  /*21d90*/  BSYNC B1 ;  /* 0x0000000000017941 */ /* 0x000fea0003800000 */
.L_x_56:
        /* <DEDUP_REMOVED lines=10> */
.L_x_59:
[----:B------:R-:W-:Y:S05]  /*21e40*/  BSYNC B1 ;  /* 0x0000000000017941 */ /* 0x000fea0003800000 */
.L_x_58:
        /* <DEDUP_REMOVED lines=10> */
.L_x_61:
[----:B------:R-:W-:Y:S05]  /*21ef0*/  BSYNC B1 ;  /* 0x0000000000017941 */ /* 0x000fea0003800000 */
.L_x_60:
        /* <DEDUP_REMOVED lines=10> */
.L_x_63:
[----:B------:R-:W-:Y:S05]  /*21fa0*/  BSYNC B1 ;  /* 0x0000000000017941 */ /* 0x000fea0003800000 */
.L_x_62:
        /* <DEDUP_REMOVED lines=10> */
.L_x_65:
[----:B------:R-:W-:Y:S05]  /*22050*/  BSYNC B1 ;  /* 0x0000000000017941 */ /* 0x000fea0003800000 */
.L_x_64:
        /* <DEDUP_REMOVED lines=10> */
.L_x_67:
[----:B------:R-:W-:Y:S05]  /*22100*/  BSYNC B1 ;  /* 0x0000000000017941 */ /* 0x000fea0003800000 */
.L_x_66:
        /* <DEDUP_REMOVED lines=10> */
.L_x_69:
[----:B------:R-:W-:Y:S05]  /*221b0*/  BSYNC B1 ;  /* 0x0000000000017941 */ /* 0x000fea0003800000 */
.L_x_68:
        /* <DEDUP_REMOVED lines=10> */
.L_x_71:
[----:B------:R-:W-:Y:S05]  /*22260*/  BSYNC B1 ;  /* 0x0000000000017941 */ /* 0x000fea0003800000 */
.L_x_70:
        /* <DEDUP_REMOVED lines=10> */
.L_x_73:
[----:B------:R-:W-:Y:S05]  /*22310*/  BSYNC B1 ;  /* 0x0000000000017941 */ /* 0x000fea0003800000 */
.L_x_72:
        /* <DEDUP_REMOVED lines=10> */
.L_x_75:
[----:B------:R-:W-:Y:S05]  /*223c0*/  BSYNC B1 ;  /* 0x0000000000017941 */ /* 0x000fea0003800000 */
.L_x_74:
        /* <DEDUP_REMOVED lines=10> */
.L_x_77:
[----:B------:R-:W-:Y:S05]  /*22470*/  BSYNC B1 ;  /* 0x0000000000017941 */ /* 0x000fea0003800000 */
.L_x_76:
        /* <DEDUP_REMOVED lines=10> */
.L_x_79:
[----:B------:R-:W-:Y:S05]  /*22520*/  BSYNC B1 ;  /* 0x0000000000017941 */ /* 0x000fea0003800000 */
.L_x_78:
        /* <DEDUP_REMOVED lines=10> */
.L_x_81:
[----:B------:R-:W-:Y:S05]  /*225d0*/  BSYNC B1 ;  /* 0x0000000000017941 */ /* 0x000fea0003800000 */
.L_x_80:
        /* <DEDUP_REMOVED lines=10> */
.L_x_83:
[----:B------:R-:W-:Y:S05]  /*22680*/  BSYNC B1 ;  /* 0x0000000000017941 */ /* 0x000fea0003800000 */
.L_x_82:
        /* <DEDUP_REMOVED lines=10> */
.L_x_85:
[----:B------:R-:W-:Y:S05]  /*22730*/  BSYNC B1 ;  /* 0x0000000000017941 */ /* 0x000fea0003800000 */
.L_x_84:
        /* <DEDUP_REMOVED lines=10> */
.L_x_87:
[----:B------:R-:W-:Y:S05]  /*227e0*/  BSYNC B1 ;  /* 0x0000000000017941 */ /* 0x000fea0003800000 */
.L_x_86:
        /* <DEDUP_REMOVED lines=10> */
.L_x_89:
[----:B------:R-:W-:Y:S05]  /*22890*/  BSYNC B1 ;  /* 0x0000000000017941 */ /* 0x000fea0003800000 */
.L_x_88:
        /* <DEDUP_REMOVED lines=10> */
.L_x_91:
[----:B------:R-:W-:Y:S05]  /*22940*/  BSYNC B1 ;  /* 0x0000000000017941 */ /* 0x000fea0003800000 */
.L_x_90:
        /* <DEDUP_REMOVED lines=10> */
.L_x_93:
[----:B------:R-:W-:Y:S05]  /*229f0*/  BSYNC B1 ;  /* 0x0000000000017941 */ /* 0x000fea0003800000 */
.L_x_92:
        /* <DEDUP_REMOVED lines=10> */
.L_x_95:
[----:B------:R-:W-:Y:S05]  /*22aa0*/  BSYNC B1 ;  /* 0x0000000000017941 */ /* 0x000fea0003800000 */
.L_x_94:
        /* <DEDUP_REMOVED lines=10> */
.L_x_97:
[----:B------:R-:W-:Y:S05]  /*22b50*/  BSYNC B1 ;  /* 0x0000000000017941 */ /* 0x000fea0003800000 */
.L_x_96:
        /* <DEDUP_REMOVED lines=10> */
.L_x_99:
[----:B------:R-:W-:Y:S05]  /*22c00*/  BSYNC B1 ;  /* 0x0000000000017941 */ /* 0x000fea0003800000 */
.L_x_98:
        /* <DEDUP_REMOVED lines=10> */
.L_x_101:
[----:B------:R-:W-:Y:S05]  /*22cb0*/  BSYNC B1 ;  /* 0x0000000000017941 */ /* 0x000fea0003800000 */
.L_x_100:
        /* <DEDUP_REMOVED lines=10> */
.L_x_103:
[----:B------:R-:W-:Y:S05]  /*22d60*/  BSYNC B1 ;  /* 0x0000000000017941 */ /* 0x000fea0003800000 */
.L_x_102:
        /* <DEDUP_REMOVED lines=10> */
.L_x_105:
[----:B------:R-:W-:Y:S05]  /*22e10*/  BSYNC B1 ;  /* 0x0000000000017941 */ /* 0x000fea0003800000 */
.L_x_104:
        /* <DEDUP_REMOVED lines=10> */
.L_x_107:
[----:B------:R-:W-:Y:S05]  /*22ec0*/  BSYNC B1 ;  /* 0x0000000000017941 */ /* 0x000fea0003800000 */
.L_x_106:
        /* <DEDUP_REMOVED lines=10> */
.L_x_109:
[----:B------:R-:W-:Y:S05]  /*22f70*/  BSYNC B1 ;  /* 0x0000000000017941 */ /* 0x000fea0003800000 */
.L_x_108:
        /* <DEDUP_REMOVED lines=10> */
.L_x_111:
[----:B------:R-:W-:Y:S05]  /*23020*/  BSYNC B1 ;  /* 0x0000000000017941 */ /* 0x000fea0003800000 */
.L_x_110:
        /* <DEDUP_REMOVED lines=10> */
.L_x_113:
[----:B------:R-:W-:Y:S05]  /*230d0*/  BSYNC B1 ;  /* 0x0000000000017941 */ /* 0x000fea0003800000 */
.L_x_112:
        /* <DEDUP_REMOVED lines=10> */
.L_x_115:
[----:B------:R-:W-:Y:S05]  /*23180*/  BSYNC B1 ;  /* 0x0000000000017941 */ /* 0x000fea0003800000 */
.L_x_114:
        /* <DEDUP_REMOVED lines=10> */
.L_x_117:
[----:B------:R-:W-:Y:S05]  /*23230*/  BSYNC B1 ;  /* 0x0000000000017941 */ /* 0x000fea0003800000 */
.L_x_116:
        /* <DEDUP_REMOVED lines=10> */
.L_x_119:
[----:B------:R-:W-:Y:S05]  /*232e0*/  BSYNC B1 ;  /* 0x0000000000017941 */ /* 0x000fea0003800000 */
.L_x_118:
        /* <DEDUP_REMOVED lines=10> */
.L_x_121:
[----:B------:R-:W-:Y:S05]  /*23390*/  BSYNC B1 ;  /* 0x0000000000017941 */ /* 0x000fea0003800000 */
.L_x_120:
[----:B--2---:R-:W2:Y:S01]  /*233a0*/  LDL.LU R23, [R1+0xbc] ;  /* 0x0000bc0001177983 */ /* 0x004ea20000300800 */
[----:B-----5:R-:W-:Y:S01]  /*233b0*/  LOP3.LUT R157, R156, 0xffffe000, RZ, 0xc0, !PT ;  /* 0xffffe0009c9d7812 */ /* 0x020fe200078ec0ff */
[----:B------:R-:W-:Y:S01]  /*233c0*/  BSSY B1, `(.L_x_122) ;  /* 0x0000009000017945 */ /* 0x000fe20003800000 */
[----:B------:R-:W-:-:S03]  /*233d0*/  ISETP.GT.AND P1, PT, R0, 0x60, P3 ;  /* 0x000000600000780c */ /* 0x000fc60001f24270 */
[----:B------:R-:W-:-:S04]  /*233e0*/  FMUL R157, R157, R16 ;  /* 0x000000109d9d7220 */ /* 0x000fc80000400000 */
[----:B--2---:R-:W-:Y:S01]  /*233f0*/  FFMA R157, R23, R2, R157 ;  /* 0x00000002179d7223 */ /* 0x004fe2000000009d */
[----:B------:R-:W-:-:S04]  /*23400*/  MOV R23, R156 ;  /* 0x0000009c00177202 */ /* 0x000fc80000000f00 */
[----:B------:R-:W-:-:S05]  /*23410*/  F2FP.TF32.F32.PACK_B R157, R157 ;  /* 0x0000009dff9d723e */ /* 0x000fca00024050ff */
[----:B------:R2:W-:Y:S01]  /*23420*/  @P2 STG.E desc[UR44][R6.64+0x164], R157 ;  /* 0x0001649d06002986 */ /* 0x0005e2000c10192c */
[----:B------:R-:W-:Y:S05]  /*23430*/  @!P1 BRA `(.L_x_123) ;  /* 0x0000000000049947 */ /* 0x000fea0003800000 */
[----:B------:R0:W5:Y:S02]  /*23440*/  LDG.E.LTC128B R23, desc[UR44][R10.64+0x180] ;  /* 0x0001802c0a177981 */ /* 0x000164000c1e1920 */
.L_x_123:
[----:B------:R-:W-:Y:S05]  /*23450*/  BSYNC B1 ;  /* 0x0000000000017941 */ /* 0x000fea0003800000 */
.L_x_122:
[----:B--2---:R-:W2:Y:S01]  /*23460*/  LDL.LU R157, [R1+0xc0] ;  /* 0x0000c000019d7983 */ /* 0x004ea20000300800 */
[----:B-----5:R-:W-:Y:S01]  /*23470*/  LOP3.LUT R156, R23, 0xffffe000, RZ, 0xc0, !PT ;  /* 0xffffe000179c7812 */ /* 0x020fe200078ec0ff */
        /* <DEDUP_REMOVED lines=8> */
.L_x_125:
[----:B------:R-:W-:Y:S05]  /*23500*/  BSYNC B1 ;  /* 0x0000000000017941 */ /* 0x000fea0003800000 */
.L_x_124:
        /* <DEDUP_REMOVED lines=10> */
.L_x_127:
[----:B------:R-:W-:Y:S05]  /*235b0*/  BSYNC B1 ;  /* 0x0000000000017941 */ /* 0x000fea0003800000 */
.L_x_126:
        /* <DEDUP_REMOVED lines=10> */
.L_x_129:
[----:B------:R-:W-:Y:S05]  /*23660*/  BSYNC B1 ;  /* 0x0000000000017941 */ /* 0x000fea0003800000 */
.L_x_128:
        /* <DEDUP_REMOVED lines=10> */
.L_x_131:
[----:B------:R-:W-:Y:S05]  /*23710*/  BSYNC B1 ;  /* 0x0000000000017941 */ /* 0x000fea0003800000 */
.L_x_130:
        /* <DEDUP_REMOVED lines=10> */
.L_x_133:
[----:B------:R-:W-:Y:S05]  /*237c0*/  BSYNC B1 ;  /* 0x0000000000017941 */ /* 0x000fea0003800000 */
.L_x_132:
        /* <DEDUP_REMOVED lines=10> */
.L_x_135:
[----:B------:R-:W-:Y:S05]  /*23870*/  BSYNC B1 ;  /* 0x0000000000017941 */ /* 0x000fea0003800000 */
.L_x_134:
        /* <DEDUP_REMOVED lines=10> */
.L_x_137:
[----:B------:R-:W-:Y:S05]  /*23920*/  BSYNC B1 ;  /* 0x0000000000017941 */ /* 0x000fea0003800000 */
.L_x_136:
        /* <DEDUP_REMOVED lines=10> */
.L_x_139:
[----:B------:R-:W-:Y:S05]  /*239d0*/  BSYNC B1 ;  /* 0x0000000000017941 */ /* 0x000fea0003800000 */
.L_x_138:
        /* <DEDUP_REMOVED lines=10> */
.L_x_141:
[----:B------:R-:W-:Y:S05]  /*23a80*/  BSYNC B1 ;  /* 0x0000000000017941 */ /* 0x000fea0003800000 */
.L_x_140:
        /* <DEDUP_REMOVED lines=10> */
.L_x_143:
[----:B------:R-:W-:Y:S05]  /*23b30*/  BSYNC B1 ;  /* 0x0000000000017941 */ /* 0x000fea0003800000 */
.L_x_142:
        /* <DEDUP_REMOVED lines=10> */
.L_x_145:
[----:B------:R-:W-:Y:S05]  /*23be0*/  BSYNC B1 ;  /* 0x0000000000017941 */ /* 0x000fea0003800000 */
.L_x_144:
        /* <DEDUP_REMOVED lines=10> */
.L_x_147:
[----:B------:R-:W-:Y:S05]  /*23c90*/  BSYNC B1 ;  /* 0x0000000000017941 */ /* 0x000fea0003800000 */
.L_x_146:
        /* <DEDUP_REMOVED lines=10> */
.L_x_149:
[----:B------:R-:W-:Y:S05]  /*23d40*/  BSYNC B1 ;  /* 0x0000000000017941 */ /* 0x000fea0003800000 */
.L_x_148:
        /* <DEDUP_REMOVED lines=10> */
.L_x_151:
[----:B------:R-:W-:Y:S05]  /*23df0*/  BSYNC B1 ;  /* 0x0000000000017941 */ /* 0x000fea0003800000 */
.L_x_150:
        /* <DEDUP_REMOVED lines=10> */
.L_x_153:
[----:B------:R-:W-:Y:S05]  /*23ea0*/  BSYNC B1 ;  /* 0x0000000000017941 */ /* 0x000fea0003800000 */
.L_x_152:
        /* <DEDUP_REMOVED lines=10> */
.L_x_155:
[----:B------:R-:W-:Y:S05]  /*23f50*/  BSYNC B1 ;  /* 0x0000000000017941 */ /* 0x000fea0003800000 */
.L_x_154:
        /* <DEDUP_REMOVED lines=10> */
.L_x_157:
[----:B------:R-:W-:Y:S05]  /*24000*/  BSYNC B1 ;  /* 0x0000000000017941 */ /* 0x000fea0003800000 */
.L_x_156:
        /* <DEDUP_REMOVED lines=10> */
.L_x_159:
[----:B------:R-:W-:Y:S05]  /*240b0*/  BSYNC B1 ;  /* 0x0000000000017941 */ /* 0x000fea0003800000 */
.L_x_158:
        /* <DEDUP_REMOVED lines=10> */
.L_x_161:
[----:B------:R-:W-:Y:S05]  /*24160*/  BSYNC B1 ;  /* 0x0000000000017941 */ /* 0x000fea0003800000 */
.L_x_160:
        /* <DEDUP_REMOVED lines=10> */
.L_x_163:
[----:B------:R-:W-:Y:S05]  /*24210*/  BSYNC B1 ;  /* 0x0000000000017941 */ /* 0x000fea0003800000 */
.L_x_162:
        /* <DEDUP_REMOVED lines=10> */
.L_x_165:
[----:B------:R-:W-:Y:S05]  /*242c0*/  BSYNC B1 ;  /* 0x0000000000017941 */ /* 0x000fea0003800000 */
.L_x_164:
        /* <DEDUP_REMOVED lines=10> */
.L_x_167:
[----:B------:R-:W-:Y:S05]  /*24370*/  BSYNC B1 ;  /* 0x0000000000017941 */ /* 0x000fea0003800000 */
.L_x_166:
        /* <DEDUP_REMOVED lines=10> */
.L_x_169:
[----:B------:R-:W-:Y:S05]  /*24420*/  BSYNC B1 ;  /* 0x0000000000017941 */ /* 0x000fea0003800000 */
.L_x_168:
        /* <DEDUP_REMOVED lines=10> */
.L_x_171:
[----:B------:R-:W-:Y:S05]  /*244d0*/  BSYNC B1 ;  /* 0x0000000000017941 */ /* 0x000fea0003800000 */
.L_x_170:
        /* <DEDUP_REMOVED lines=10> */
.L_x_173:
[----:B------:R-:W-:Y:S05]  /*24580*/  BSYNC B1 ;  /* 0x0000000000017941 */ /* 0x000fea0003800000 */
.L_x_172:
        /* <DEDUP_REMOVED lines=10> */
.L_x_175:
[----:B------:R-:W-:Y:S05]  /*24630*/  BSYNC B1 ;  /* 0x0000000000017941 */ /* 0x000fea0003800000 */
.L_x_174:
        /* <DEDUP_REMOVED lines=10> */
.L_x_177:
[----:B------:R-:W-:Y:S05]  /*246e0*/  BSYNC B1 ;  /* 0x0000000000017941 */ /* 0x000fea0003800000 */
.L_x_176:
        /* <DEDUP_REMOVED lines=10> */
.L_x_179:
[----:B------:R-:W-:Y:S05]  /*24790*/  BSYNC B1 ;  /* 0x0000000000017941 */ /* 0x000fea0003800000 */
.L_x_178:
        /* <DEDUP_REMOVED lines=10> */
.L_x_181:
[----:B------:R-:W-:Y:S05]  /*24840*/  BSYNC B1 ;  /* 0x0000000000017941 */ /* 0x000fea0003800000 */
.L_x_180:
        /* <DEDUP_REMOVED lines=10> */
.L_x_183:
[----:B------:R-:W-:Y:S05]  /*248f0*/  BSYNC B1 ;  /* 0x0000000000017941 */ /* 0x000fea0003800000 */
.L_x_182:
        /* <DEDUP_REMOVED lines=10> */
.L_x_185:
[----:B------:R-:W-:Y:S05]  /*249a0*/  BSYNC B1 ;  /* 0x0000000000017941 */ /* 0x000fea0003800000 */
.L_x_184:
        /* <DEDUP_REMOVED lines=10> */
.L_x_187:
[----:B------:R-:W-:Y:S05]  /*24a50*/  BSYNC B1 ;  /* 0x0000000000017941 */ /* 0x000fea0003800000 */
.L_x_186:
        /* <DEDUP_REMOVED lines=10> */
.L_x_189:
[----:B------:R-:W-:Y:S05]  /*24b00*/  BSYNC B1 ;  /* 0x0000000000017941 */ /* 0x000fea0003800000 */
.L_x_188:
        /* <DEDUP_REMOVED lines=10> */
.L_x_191:
[----:B------:R-:W-:Y:S05]  /*24bb0*/  BSYNC B1 ;  /* 0x0000000000017941 */ /* 0x000fea0003800000 */
.L_x_190:
        /* <DEDUP_REMOVED lines=10> */
.L_x_193:
[----:B------:R-:W-:Y:S05]  /*24c60*/  BSYNC B1 ;  /* 0x0000000000017941 */ /* 0x000fea0003800000 */
.L_x_192:
        /* <DEDUP_REMOVED lines=10> */
.L_x_195:
[----:B------:R-:W-:Y:S05]  /*24d10*/  BSYNC B1 ;  /* 0x0000000000017941 */ /* 0x000fea0003800000 */
.L_x_194:
        /* <DEDUP_REMOVED lines=10> */
.L_x_197:
[----:B------:R-:W-:Y:S05]  /*24dc0*/  BSYNC B1 ;  /* 0x0000000000017941 */ /* 0x000fea0003800000 */
.L_x_196:
        /* <DEDUP_REMOVED lines=10> */
.L_x_199:
[----:B------:R-:W-:Y:S05]  /*24e70*/  BSYNC B1 ;  /* 0x0000000000017941 */ /* 0x000fea0003800000 */
.L_x_198:
        /* <DEDUP_REMOVED lines=10> */
.L_x_201:
[----:B------:R-:W-:Y:S05]  /*24f20*/  BSYNC B1 ;  /* 0x0000000000017941 */ /* 0x000fea0003800000 */
.L_x_200:
        /* <DEDUP_REMOVED lines=10> */
.L_x_203:
[----:B------:R-:W-:Y:S05]  /*24fd0*/  BSYNC B1 ;  /* 0x0000000000017941 */ /* 0x000fea0003800000 */
.L_x_202:
        /* <DEDUP_REMOVED lines=10> */
.L_x_205:
[----:B------:R-:W-:Y:S05]  /*25080*/  BSYNC B1 ;  /* 0x0000000000017941 */ /* 0x000fea0003800000 */
.L_x_204:
        /* <DEDUP_REMOVED lines=10> */
.L_x_207:
[----:B------:R-:W-:Y:S05]  /*25130*/  BSYNC B1 ;  /* 0x0000000000017941 */ /* 0x000fea0003800000 */
.L_x_206:
        /* <DEDUP_REMOVED lines=10> */
.L_x_209:
[----:B------:R-:W-:Y:S05]  /*251e0*/  BSYNC B1 ;  /* 0x0000000000017941 */ /* 0x000fea0003800000 */
.L_x_208:
        /* <DEDUP_REMOVED lines=10> */
.L_x_211:
[----:B------:R-:W-:Y:S05]  /*25290*/  BSYNC B1 ;  /* 0x0000000000017941 */ /* 0x000fea0003800000 */
.L_x_210:
        /* <DEDUP_REMOVED lines=10> */
.L_x_213:
[----:B------:R-:W-:Y:S05]  /*25340*/  BSYNC B1 ;  /* 0x0000000000017941 */ /* 0x000fea0003800000 */
.L_x_212:
        /* <DEDUP_REMOVED lines=10> */
.L_x_215:
[----:B------:R-:W-:Y:S05]  /*253f0*/  BSYNC B1 ;  /* 0x0000000000017941 */ /* 0x000fea0003800000 */
.L_x_214:
        /* <DEDUP_REMOVED lines=10> */
.L_x_217:
[----:B------:R-:W-:Y:S05]  /*254a0*/  BSYNC B1 ;  /* 0x0000000000017941 */ /* 0x000fea0003800000 */
.L_x_216:
        /* <DEDUP_REMOVED lines=10> */
.L_x_219:
[----:B------:R-:W-:Y:S05]  /*25550*/  BSYNC B1 ;  /* 0x0000000000017941 */ /* 0x000fea0003800000 */
.L_x_218:
        /* <DEDUP_REMOVED lines=10> */
.L_x_221:
[----:B------:R-:W-:Y:S05]  /*25600*/  BSYNC B1 ;  /* 0x0000000000017941 */ /* 0x000fea0003800000 */
.L_x_220:
        /* <DEDUP_REMOVED lines=10> */
.L_x_223:
[----:B------:R-:W-:Y:S05]  /*256b0*/  BSYNC B1 ;  /* 0x0000000000017941 */ /* 0x000fea0003800000 */
.L_x_222:
        /* <DEDUP_REMOVED lines=10> */
.L_x_225:
[----:B------:R-:W-:Y:S05]  /*25760*/  BSYNC B1 ;  /* 0x0000000000017941 */ /* 0x000fea0003800000 */
.L_x_224:
        /* <DEDUP_REMOVED lines=10> */
.L_x_227:
[----:B------:R-:W-:Y:S05]  /*25810*/  BSYNC B1 ;  /* 0x0000000000017941 */ /* 0x000fea0003800000 */
.L_x_226:
        /* <DEDUP_REMOVED lines=10> */
.L_x_229:
[----:B------:R-:W-:Y:S05]  /*258c0*/  BSYNC B1 ;  /* 0x0000000000017941 */ /* 0x000fea0003800000 */
.L_x_228:
        /* <DEDUP_REMOVED lines=10> */
.L_x_231:
[----:B------:R-:W-:Y:S05]  /*25970*/  BSYNC B1 ;  /* 0x0000000000017941 */ /* 0x000fea0003800000 */
.L_x_230:
        /* <DEDUP_REMOVED lines=10> */
.L_x_233:
[----:B------:R-:W-:Y:S05]  /*25a20*/  BSYNC B1 ;  /* 0x0000000000017941 */ /* 0x000fea0003800000 */
.L_x_232:
        /* <DEDUP_REMOVED lines=10> */
.L_x_235:
[----:B------:R-:W-:Y:S05]  /*25ad0*/  BSYNC B1 ;  /* 0x0000000000017941 */ /* 0x000fea0003800000 */
.L_x_234:
        /* <DEDUP_REMOVED lines=10> */
.L_x_237:
[----:B------:R-:W-:Y:S05]  /*25b80*/  BSYNC B1 ;  /* 0x0000000000017941 */ /* 0x000fea0003800000 */
.L_x_236:
        /* <DEDUP_REMOVED lines=10> */
.L_x_239:
[----:B------:R-:W-:Y:S05]  /*25c30*/  BSYNC B1 ;  /* 0x0000000000017941 */ /* 0x000fea0003800000 */
.L_x_238:
        /* <DEDUP_REMOVED lines=10> */
.L_x_241:
[----:B------:R-:W-:Y:S05]  /*25ce0*/  BSYNC B1 ;  /* 0x0000000000017941 */ /* 0x000fea0003800000 */
.L_x_240:
        /* <DEDUP_REMOVED lines=10> */
.L_x_243:
[----:B------:R-:W-:Y:S05]  /*25d90*/  BSYNC B1 ;  /* 0x0000000000017941 */ /* 0x000fea0003800000 */
.L_x_242:
        /* <DEDUP_REMOVED lines=10> */
.L_x_245:
[----:B------:R-:W-:Y:S05]  /*25e40*/  BSYNC B1 ;  /* 0x0000000000017941 */ /* 0x000fea0003800000 */
.L_x_244:
        /* <DEDUP_REMOVED lines=10> */
.L_x_247:
[----:B------:R-:W-:Y:S05]  /*25ef0*/  BSYNC B1 ;  /* 0x0000000000017941 */ /* 0x000fea0003800000 */
.L_x_246:
        /* <DEDUP_REMOVED lines=10> */
.L_x_249:
[----:B------:R-:W-:Y:S05]  /*25fa0*/  BSYNC B1 ;  /* 0x0000000000017941 */ /* 0x000fea0003800000 */
.L_x_248:
        /* <DEDUP_REMOVED lines=10> */
.L_x_251:
[----:B------:R-:W-:Y:S05]  /*26050*/  BSYNC B1 ;  /* 0x0000000000017941 */ /* 0x000fea0003800000 */
.L_x_250:
        /* <DEDUP_REMOVED lines=10> */
.L_x_253:
[----:B------:R-:W-:Y:S05]  /*26100*/  BSYNC B1 ;  /* 0x0000000000017941 */ /* 0x000fea0003800000 */
.L_x_252:
        /* <DEDUP_REMOVED lines=10> */
.L_x_255:
[----:B------:R-:W-:Y:S05]  /*261b0*/  BSYNC B1 ;  /* 0x0000000000017941 */ /* 0x000fea0003800000 */
.L_x_254:
        /* <DEDUP_REMOVED lines=10> */
.L_x_257:
[----:B------:R-:W-:Y:S05]  /*26260*/  BSYNC B1 ;  /* 0x0000000000017941 */ /* 0x000fea0003800000 */
.L_x_256:
        /* <DEDUP_REMOVED lines=10> */
.L_x_259:
[----:B------:R-:W-:Y:S05]  /*26310*/  BSYNC B1 ;  /* 0x0000000000017941 */ /* 0x000fea0003800000 */
.L_x_258:
        /* <DEDUP_REMOVED lines=10> */
.L_x_261:
[----:B------:R-:W-:Y:S05]  /*263c0*/  BSYNC B1 ;  /* 0x0000000000017941 */ /* 0x000fea0003800000 */
.L_x_260:
        /* <DEDUP_REMOVED lines=10> */
.L_x_263:
[----:B------:R-:W-:Y:S05]  /*26470*/  BSYNC B1 ;  /* 0x0000000000017941 */ /* 0x000fea0003800000 */
.L_x_262:
        /* <DEDUP_REMOVED lines=10> */
.L_x_265:
[----:B------:R-:W-:Y:S05]  /*26520*/  BSYNC B1 ;  /* 0x0000000000017941 */ /* 0x000fea0003800000 */
.L_x_264:
        /* <DEDUP_REMOVED lines=10> */
.L_x_267:
[----:B------:R-:W-:Y:S05]  /*265d0*/  BSYNC B1 ;  /* 0x0000000000017941 */ /* 0x000fea0003800000 */
.L_x_266:
        /* <DEDUP_REMOVED lines=10> */
.L_x_269:
[----:B------:R-:W-:Y:S05]  /*26680*/  BSYNC B1 ;  /* 0x0000000000017941 */ /* 0x000fea0003800000 */
.L_x_268:
        /* <DEDUP_REMOVED lines=10> */
.L_x_271:
[----:B------:R-:W-:Y:S05]  /*26730*/  BSYNC B1 ;  /* 0x0000000000017941 */ /* 0x000fea0003800000 */
.L_x_270:
        /* <DEDUP_REMOVED lines=10> */
.L_x_273:
[----:B------:R-:W-:Y:S05]  /*267e0*/  BSYNC B1 ;  /* 0x0000000000017941 */ /* 0x000fea0003800000 */
.L_x_272:
        /* <DEDUP_REMOVED lines=10> */
.L_x_275:
[----:B------:R-:W-:Y:S05]  /*26890*/  BSYNC B1 ;  /* 0x0000000000017941 */ /* 0x000fea0003800000 */
.L_x_274:
        /* <DEDUP_REMOVED lines=10> */
.L_x_277:
[----:B------:R-:W-:Y:S05]  /*26940*/  BSYNC B1 ;  /* 0x0000000000017941 */ /* 0x000fea0003800000 */
.L_x_276:
[----:B01-34-:R-:W3:Y:S01]  /*26950*/  LDL.LU R10, [R1+0x1f4] ;  /* 0x0001f400010a7983 */ /* 0x01bee20000300800 */
        /* <DEDUP_REMOVED lines=9> */
.L_x_279:
[----:B------:R-:W-:Y:S05]  /*269f0*/  BSYNC B1 ;  /* 0x0000000000017941 */ /* 0x000fea0003800000 */
.L_x_278:
[----:B------:R-:W3:Y:S01]  /*26a00*/  LDL.LU R10, [R1+0x1f8] ;  /* 0x0001f800010a7983 */ /* 0x000ee20000300800 */
[----:B0----5:R-:W-:Y:S01]  /*26a10*/  LOP3.LUT R11, R23, 0xffffe000, RZ, 0xc0, !PT ;  /* 0xffffe000170b7812 */ /* 0x021fe200078ec0ff */
[----:B------:R-:W-:Y:S01]  /*26a20*/  BSSY B1, `(.L_x_280) ;  /* 0x000000b000017945 */ /* 0x000fe20003800000 */
[----:B------:R-:W-:Y:S02]  /*26a30*/  ISETP.GT.AND P1, PT, R0, 0xf9, P0 ;  /* 0x000000f90000780c */ /* 0x000fe40000724270 */
[----:B------:R-:W-:Y:S01]  /*26a40*/  IADD3 R169, P2, R3, 0x80, RZ ;  /* 0x0000008003a97810 */ /* 0x000fe20007f5e0ff */
[----:B------:R-:W-:-:S04]  /*26a50*/  FMUL R11, R11, R16 ;  /* 0x000000100b0b7220 */ /* 0x000fc80000400000 */
[----:B------:R-:W-:Y:S02]  /*26a60*/  IMAD.X R3, RZ, RZ, UR7, P2 ;  /* 0x00000007ff037e24 */ /* 0x000fe400090e06ff */
[----:B---3--:R-:W-:Y:S02]  /*26a70*/  FFMA R11, R10, R2, R11 ;  /* 0x000000020a0b7223 */ /* 0x008fe4000000000b */
[----:B------:R-:W-:-:S03]  /*26a80*/  IMAD R10, R3, R14, RZ ;  /* 0x0000000e030a7224 */ /* 0x000fc600078e02ff */
[----:B------:R-:W-:-:S05]  /*26a90*/  F2FP.TF32.F32.PACK_B R11, R11 ;  /* 0x0000000bff0b723e */ /* 0x000fca00024050ff */
[----:B------:R0:W-:Y:S01]  /*26aa0*/  @P4 STG.E desc[UR44][R6.64+0x3e0], R11 ;  /* 0x0003e00b06004986 */ /* 0x0001e2000c10192c */
[----:B------:R-:W-:Y:S05]  /*26ab0*/  @!P1 BRA `(.L_x_281) ;  /* 0x0000000000049947 */ /* 0x000fea0003800000 */
[----:B------:R3:W5:Y:S02]  /*26ac0*/  LDG.E.LTC128B R23, desc[UR44][R8.64+0x3e4] ;  /* 0x0003e42c08177981 */ /* 0x000764000c1e1920 */
.L_x_281:
[----:B------:R-:W-:Y:S05]  /*26ad0*/  BSYNC B1 ;  /* 0x0000000000017941 */ /* 0x000fea0003800000 */
.L_x_280:
[----:B0-----:R-:W4:Y:S01]  /*26ae0*/  LDL.LU R11, [R1+0x1fc] ;  /* 0x0001fc00010b7983 */ /* 0x001f220000300800 */
[----:B-----5:R-:W-:Y:S01]  /*26af0*/  LOP3.LUT R3, R23, 0xffffe000, RZ, 0xc0, !PT ;  /* 0xffffe00017037812 */ /* 0x020fe200078ec0ff */
[C---:B------:R-:W-:Y:S01]  /*26b00*/  IMAD R167, R169.reuse, R15, R10 ;  /* 0x0000000fa9a77224 */ /* 0x040fe200078e020a */
[----:B------:R-:W-:Y:S01]  /*26b10*/  ISETP.GT.AND P0, PT, R158, 0x80, PT ;  /* 0x000000809e00780c */ /* 0x000fe20003f04270 */
[----:B-1-3--:R-:W-:-:S04]  /*26b20*/  IMAD.WIDE.U32 R8, R169, R14, R20 ;  /* 0x0000000ea9087225 */ /* 0x00afc800078e0014 */
[----:B------:R-:W-:Y:S01]  /*26b30*/  FMUL R3, R3, R16 ;  /* 0x0000001003037220 */ /* 0x000fe20000400000 */
[----:B------:R-:W-:Y:S02]  /*26b40*/  ISETP.GT.AND P4, PT, R0, RZ, P0 ;  /* 0x000000ff0000720c */ /* 0x000fe40000784270 */
[----:B------:R-:W-:Y:S02]  /*26b50*/  IADD3 R9, R9, R167, RZ ;  /* 0x000000a709097210 */ /* 0x000fe40007ffe0ff */
[----:B------:R-:W-:Y:S01]  /*26b60*/  LEA R10, P2, R8, R12, 0x2 ;  /* 0x0000000c080a7211 */ /* 0x000fe200078410ff */
[----:B----4-:R-:W-:-:S03]  /*26b70*/  FFMA R15, R11, R2, R3 ;  /* 0x000000020b0f7223 */ /* 0x010fc60000000003 */
[----:B------:R-:W-:Y:S02]  /*26b80*/  LEA.HI.X R11, R8, R13, R9, 0x2, P2 ;  /* 0x0000000d080b7211 */ /* 0x000fe400010f1409 */
[----:B------:R-:W-:-:S05]  /*26b90*/  F2FP.TF32.F32.PACK_B R15, R15 ;  /* 0x0000000fff0f723e */ /* 0x000fca00024050ff */
[----:B------:R0:W-:Y:S04]  /*26ba0*/  @P1 STG.E desc[UR44][R6.64+0x3e4], R15 ;  /* 0x0003e40f06001986 */ /* 0x0001e8000c10192c */
[----:B------:R-:W3:Y:S01]  /*26bb0*/  @P4 LDG.E.LTC128B R23, desc[UR44][R10.64] ;  /* 0x0000002c0a174981 */ /* 0x000ee2000c1e1920 */
[----:B------:R-:W-:Y:S01]  /*26bc0*/  MOV R163, UR8 ;  /* 0x0000000800a37c02 */ /* 0x000fe20008000f00 */
[----:B------:R-:W-:Y:S01]  /*26bd0*/  IMAD.WIDE.U32 R8, R169, R14, R18 ;  /* 0x0000000ea9087225 */ /* 0x000fe200078e0012 */
[----:B------:R-:W-:Y:S01]  /*26be0*/  MOV R164, UR9 ;  /* 0x0000000900a47c02 */ /* 0x000fe20008000f00 */
[----:B------:R-:W-:Y:S01]  /*26bf0*/  BSSY B1, `(.L_x_282) ;  /* 0x0000013000017945 */ /* 0x000fe20003800000 */
[----:B------:R-:W-:Y:S01]  /*26c00*/  ISETP.GT.AND P2, PT, R0, 0x1, P0 ;  /* 0x000000010000780c */ /* 0x000fe20000744270 */
[----:B------:R-:W-:-:S02]  /*26c10*/  IMAD.IADD R9, R167, 0x1, R9 ;  /* 0x00000001a7097824 */ /* 0x000fc400078e0209 */
[----:B------:R-:W-:Y:S02]  /*26c20*/  IMAD.U32 R165, RZ, RZ, UR8 ;  /* 0x00000008ffa57e24 */ /* 0x000fe4000f8e00ff */
[----:B------:R-:W-:Y:S02]  /*26c30*/  IMAD.SHL.U32 R163, R163, 0x200, RZ ;  /* 0x00000200a3a37824 */ /* 0x000fe400078e00ff */
[----:B--2---:R-:W-:Y:S01]  /*26c40*/  IMAD.WIDE.U32 R156, R22, UR42, R8 ;  /* 0x0000002a169c7c25 */ /* 0x004fe2000f8e0008 */
[----:B------:R-:W-:Y:S02]  /*26c50*/  SHF.L.U64.HI R165, R165, 0x9, R164 ;  /* 0x00000009a5a57819 */ /* 0x000fe400000102a4 */
[----:B------:R-:W-:Y:S02]  /*26c60*/  IADD3 R8, P1, R163, R4, RZ ;  /* 0x00000004a3087210 */ /* 0x000fe40007f3e0ff */
[----:B0-----:R-:W-:-:S03]  /*26c70*/  LEA R6, P3, R156, R12, 0x2 ;  /* 0x0000000c9c067211 */ /* 0x001fc600078610ff */
[----:B------:R-:W-:Y:S01]  /*26c80*/  IMAD.X R9, R165, 0x1, R5, P1 ;  /* 0x00000001a5097824 */ /* 0x000fe200008e0605 */
[----:B---3--:R-:W-:-:S05]  /*26c90*/  LOP3.LUT R3, R23, 0xffffe000, RZ, 0xc0, !PT ;  /* 0xffffe00017037812 */ /* 0x008fca00078ec0ff */
[----:B------:R-:W-:-:S04]  /*26ca0*/  FMUL R3, R3, R16 ;  /* 0x0000001003037220 */ /* 0x000fc80000400000 */
[----:B------:R-:W-:Y:S01]  /*26cb0*/  FFMA R11, R24, R2, R3 ;  /* 0x00000002180b7223 */ /* 0x000fe20000000003 */
[----:B------:R-:W-:-:S04]  /*26cc0*/  IADD3 R3, R159, R157, RZ ;  /* 0x0000009d9f037210 */ /* 0x000fc80007ffe0ff */
[----:B------:R-:W-:Y:S02]  /*26cd0*/  F2FP.TF32.F32.PACK_B R11, R11 ;  /* 0x0000000bff0b723e */ /* 0x000fe400024050ff */
[----:B------:R-:W-:-:S03]  /*26ce0*/  LEA.HI.X R7, R156, R13, R3, 0x2, P3 ;  /* 0x0000000d9c077211 */ /* 0x000fc600018f1403 */
[----:B------:R0:W-:Y:S01]  /*26cf0*/  @P4 STG.E desc[UR44][R8.64], R11 ;  /* 0x0000000b08004986 */ /* 0x0001e2000c10192c */
[----:B------:R-:W-:Y:S05]  /*26d00*/  @!P2 BRA `(.L_x_283) ;  /* 0x000000000004a947 */ /* 0x000fea0003800000 */
[----:B------:R1:W5:Y:S02]  /*26d10*/  LDG.E.LTC128B R23, desc[UR44][R6.64+0x4] ;  /* 0x0000042c06177981 */ /* 0x000364000c1e1920 */
.L_x_283:
[----:B------:R-:W-:Y:S05]  /*26d20*/  BSYNC B1 ;  /* 0x0000000000017941 */ /* 0x000fea0003800000 */
.L_x_282:
[----:B-----5:R-:W-:Y:S01]  /*26d30*/  LOP3.LUT R3, R23, 0xffffe000, RZ, 0xc0, !PT ;  /* 0xffffe00017037812 */ /* 0x020fe200078ec0ff */
[----:B------:R-:W-:Y:S01]  /*26d40*/  IMAD.WIDE.U32 R14, R169, R14, R154 ;  /* 0x0000000ea90e7225 */ /* 0x000fe200078e009a */
[----:B------:R-:W-:Y:S01]  /*26d50*/  ISETP.GT.AND P1, PT, R158, 0x88, PT ;  /* 0x000000889e00780c */ /* 0x000fe20003f24270 */
[----:B------:R-:W-:Y:S02]  /*26d60*/  BSSY B1, `(.L_x_284) ;  /* 0x0000010000017945 */ /* 0x000fe40003800000 */
[----:B------:R-:W-:Y:S01]  /*26d70*/  FMUL R10, R3, R16 ;  /* 0x00000010030a7220 */ /* 0x000fe20000400000 */
[----:B------:R-:W-:Y:S01]  /*26d80*/  ISETP.GT.AND P3, PT, R0, RZ, P1 ;  /* 0x000000ff0000720c */ /* 0x000fe20000f64270 */
[----:B------:R-:W-:Y:S01]  /*26d90*/  IMAD.MOV.U32 R3, RZ, RZ, R23 ;  /* 0x000000ffff037224 */ /* 0x000fe200078e0017 */
[----:B------:R-:W-:Y:S01]  /*26da0*/  IADD3 R152, P4, R152, R14, RZ ;  /* 0x0000000e98987210 */ /* 0x000fe20007f9e0ff */
[----:B------:R-:W-:Y:S01]  /*26db0*/  FFMA R25, R25, R2, R10 ;  /* 0x0000000219197223 */ /* 0x000fe2000000000a */
[----:B------:R-:W-:-:S02]  /*26dc0*/  IADD3 R167, R167, R15, RZ ;  /* 0x0000000fa7a77210 */ /* 0x000fc40007ffe0ff */
[----:B------:R-:W-:Y:S02]  /*26dd0*/  IADD3 R14, P5, R18, R14, RZ ;  /* 0x0000000e120e7210 */ /* 0x000fe40007fbe0ff */
[----:B------:R-:W-:Y:S01]  /*26de0*/  F2FP.TF32.F32.PACK_B R25, R25 ;  /* 0x00000019ff19723e */ /* 0x000fe200024050ff */
[----:B------:R-:W-:Y:S01]  /*26df0*/  IMAD.X R20, R167, 0x1, R21, P4 ;  /* 0x00000001a7147824 */ /* 0x000fe200020e0615 */
[C---:B------:R-:W-:Y:S02]  /*26e00*/  LEA R10, P4, R152.reuse, R12, 0x2 ;  /* 0x0000000c980a7211 */ /* 0x040fe400078810ff */
[----:B------:R-:W-:Y:S01]  /*26e10*/  IADD3.X R15, R19, R167, RZ, P5, !PT ;  /* 0x000000a7130f7210 */ /* 0x000fe20002ffe4ff */
[----:B------:R2:W-:Y:S01]  /*26e20*/  @P2 STG.E desc[UR44][R8.64+0x4], R25 ;  /* 0x0000041908002986 */ /* 0x0005e2000c10192c */
[----:B0-----:R-:W-:Y:S01]  /*26e30*/  LEA.HI.X R11, R152, R13, R20, 0x2, P4 ;  /* 0x0000000d980b7211 */ /* 0x001fe200020f1414 */
[----:B------:R-:W-:Y:S08]  /*26e40*/  @!P3 BRA `(.L_x_285) ;  /* 0x000000000004b947 */ /* 0x000ff00003800000 */
[----:B------:R0:W5:Y:S02]  /*26e50*/  LDG.E.LTC128B R3, desc[UR44][R10.64] ;  /* 0x0000002c0a037981 */ /* 0x000164000c1e1920 */
.L_x_285:
[----:B------:R-:W-:Y:S05]  /*26e60*/  BSYNC B1 ;  /* 0x0000000000017941 */ /* 0x000fea0003800000 */
.L_x_284:
[----:B0----5:R-:W-:Y:S01]  /*26e70*/  LOP3.LUT R11, R3, 0xffffe000, RZ, 0xc0, !PT ;  /* 0xffffe000030b7812 */ /* 0x021fe200078ec0ff */
[----:B------:R-:W-:Y:S01]  /*26e80*/  IMAD.WIDE.U32 R22, R22, UR42, R14 ;  /* 0x0000002a16167c25 */ /* 0x000fe2000f8e000e */
[----:B------:R-:W-:Y:S01]  /*26e90*/  IADD3 R10, P2, R8, R161, RZ ;  /* 0x000000a1080a7210 */ /* 0x000fe20007f5e0ff */
[----:B------:R-:W-:Y:S01]  /*26ea0*/  BSSY B1, `(.L_x_286) ;  /* 0x000000c000017945 */ /* 0x000fe20003800000 */
[----:B------:R-:W-:Y:S01]  /*26eb0*/  ISETP.GT.AND P5, PT, R0, 0x1, P1 ;  /* 0x000000010000780c */ /* 0x000fe20000fa4270 */
[----:B------:R-:W-:Y:S01]  /*26ec0*/  FMUL R11, R11, R16 ;  /* 0x000000100b0b7220 */ /* 0x000fe20000400000 */
[----:B------:R-:W-:Y:S02]  /*26ed0*/  IADD3 R159, R159, R23, RZ ;  /* 0x000000179f9f7210 */ /* 0x000fe40007ffe0ff */
[----:B------:R-:W-:Y:S01]  /*26ee0*/  LEA R12, P4, R22, R12, 0x2 ;  /* 0x0000000c160c7211 */ /* 0x000fe200078810ff */
[----:B------:R-:W-:Y:S01]  /*26ef0*/  FFMA R15, R26, R2, R11 ;  /* 0x000000021a0f7223 */ /* 0x000fe2000000000b */
[----:B------:R-:W-:-:S02]  /*26f00*/  IMAD.X R11, R9, 0x1, R160, P2 ;  /* 0x00000001090b7824 */ /* 0x000fc400010e06a0 */
[----:B------:R-:W-:Y:S02]  /*26f10*/  LEA.HI.X R13, R22, R13, R159, 0x2, P4 ;  /* 0x0000000d160d7211 */ /* 0x000fe400020f149f */
[----:B------:R-:W-:-:S05]  /*26f20*/  F2FP.TF32.F32.PACK_B R15, R15 ;  /* 0x0000000fff0f723e */ /* 0x000fca00024050ff */
[----:B------:R0:W-:Y:S01]  /*26f30*/  @P3 STG.E desc[UR44][R10.64], R15 ;  /* 0x0000000f0a003986 */ /* 0x0001e2000c10192c */
[----:B------:R-:W-:Y:S05]  /*26f40*/  @!P5 BRA `(.L_x_287) ;  /* 0x000000000004d947 */ /* 0x000fea0003800000 */
[----:B------:R3:W5:Y:S02]  /*26f50*/  LDG.E.LTC128B R3, desc[UR44][R12.64+0x4] ;  /* 0x0000042c0c037981 */ /* 0x000764000c1e1920 */
.L_x_287:
[----:B------:R-:W-:Y:S05]  /*26f60*/  BSYNC B1 ;  /* 0x0000000000017941 */ /* 0x000fea0003800000 */
.L_x_286:
[----:B0----5:R-:W-:Y:S01]  /*26f70*/  LOP3.LUT R15, R3, 0xffffe000, RZ, 0xc0, !PT ;  /* 0xffffe000030f7812 */ /* 0x021fe200078ec0ff */
[----:B------:R-:W-:Y:S01]  /*26f80*/  BSSY B1, `(.L_x_288) ;  /* 0x0000008000017945 */ /* 0x000fe20003800000 */
[----:B------:R-:W-:-:S03]  /*26f90*/  ISETP.GT.AND P2, PT, R0, 0x8, P0 ;  /* 0x000000080000780c */ /* 0x000fc60000744270 */
[----:B------:R-:W-:-:S04]  /*26fa0*/  FMUL R14, R15, R16 ;  /* 0x000000100f0e7220 */ /* 0x000fc80000400000 */
[----:B------:R-:W-:-:S05]  /*26fb0*/  FFMA R27, R27, R2, R14 ;  /* 0x000000021b1b7223 */ /* 0x000fca000000000e */
[----:B------:R-:W-:-:S05]  /*26fc0*/  F2FP.TF32.F32.PACK_B R27, R27 ;  /* 0x0000001bff1b723e */ /* 0x000fca00024050ff */
[----:B------:R0:W-:Y:S01]  /*26fd0*/  @P5 STG.E desc[UR44][R10.64+0x4], R27 ;  /* 0x0000041b0a005986 */ /* 0x0001e2000c10192c */
[----:B------:R-:W-:Y:S05]  /*26fe0*/  @!P2 BRA `(.L_x_289) ;  /* 0x000000000004a947 */ /* 0x000fea0003800000 */
[----:B------:R4:W5:Y:S02]  /*26ff0*/  LDG.E.LTC128B R3, desc[UR44][R6.64+0x20] ;  /* 0x0000202c06037981 */ /* 0x000964000c1e1920 */
.L_x_289:
[----:B------:R-:W-:Y:S05]  /*27000*/  BSYNC B1 ;  /* 0x0000000000017941 */ /* 0x000fea0003800000 */
.L_x_288:
        /* <DEDUP_REMOVED lines=9> */
.L_x_291:
[----:B------:R-:W-:Y:S05]  /*270a0*/  BSYNC B1 ;  /* 0x0000000000017941 */ /* 0x000fea0003800000 */
.L_x_290:
        /* <DEDUP_REMOVED lines=9> */
.L_x_293:
[----:B------:R-:W-:Y:S05]  /*27140*/  BSYNC B1 ;  /* 0x0000000000017941 */ /* 0x000fea0003800000 */
.L_x_292:
[----:B-----5:R-:W-:Y:S01]  /*27150*/  LOP3.LUT R11, R3, 0xffffe000, RZ, 0xc0, !PT ;  /* 0xffffe000030b7812 */ /* 0x020fe200078ec0ff */
[----:B------:R-:W-:Y:S01]  /*27160*/  BSSY B1, `(.L_x_294) ;  /* 0x000000a000017945 */ /* 0x000fe20003800000 */
[----:B------:R-:W-:Y:S02]  /*27170*/  IADD3 R10, P3, R161, R8, RZ ;  /* 0x00000008a10a7210 */ /* 0x000fe40007f7e0ff */
[----:B------:R-:W-:Y:S01]  /*27180*/  ISETP.GT.AND P2, PT, R0, 0x9, P1 ;  /* 0x000000090000780c */ /* 0x000fe20000f44270 */
[----:B------:R-:W-:-:S04]  /*27190*/  FMUL R11, R11, R16 ;  /* 0x000000100b0b7220 */ /* 0x000fc80000400000 */
[----:B------:R-:W-:Y:S01]  /*271a0*/  FFMA R15, R30, R2, R11 ;  /* 0x000000021e0f7223 */ /* 0x000fe2000000000b */
[----:B------:R-:W-:-:S04]  /*271b0*/  IADD3.X R11, R160, R9, RZ, P3, !PT ;  /* 0x00000009a00b7210 */ /* 0x000fc80001ffe4ff */
[----:B------:R-:W-:-:S05]  /*271c0*/  F2FP.TF32.F32.PACK_B R15, R15 ;  /* 0x0000000fff0f723e */ /* 0x000fca00024050ff */
[----:B------:R0:W-:Y:S01]  /*271d0*/  @P4 STG.E desc[UR44][R10.64+0x20], R15 ;  /* 0x0000200f0a004986 */ /* 0x0001e2000c10192c */
[----:B------:R-:W-:Y:S05]  /*271e0*/  @!P2 BRA `(.L_x_295) ;  /* 0x000000000004a947 */ /* 0x000fea0003800000 */
[----:B------:R0:W5:Y:S02]  /*271f0*/  LDG.E.LTC128B R3, desc[UR44][R12.64+0x24] ;  /* 0x0000242c0c037981 */ /* 0x000164000c1e1920 */
.L_x_295:
[----:B------:R-:W-:Y:S05]  /*27200*/  BSYNC B1 ;  /* 0x0000000000017941 */ /* 0x000fea0003800000 */
.L_x_294:
[----:B0----5:R-:W-:Y:S01]  /*27210*/  LOP3.LUT R11, R3, 0xffffe000, RZ, 0xc0, !PT ;  /* 0xffffe000030b7812 */ /* 0x021fe200078ec0ff */
[----:B------:R-:W-:Y:S01]  /*27220*/  BSSY B1, `(.L_x_296) ;  /* 0x000000a000017945 */ /* 0x000fe20003800000 */
[----:B------:R-:W-:Y:S02]  /*27230*/  IADD3 R4, P3, P4, R161, R4, R163 ;  /* 0x00000004a1047210 */ /* 0x000fe40007c7e0a3 */
[----:B------:R-:W-:Y:S01]  /*27240*/  ISETP.GT.AND P5, PT, R0, 0x10, P0 ;  /* 0x000000100000780c */ /* 0x000fe200007a4270 */
[----:B------:R-:W-:Y:S01]  /*27250*/  FMUL R10, R11, R16 ;  /* 0x000000100b0a7220 */ /* 0x000fe20000400000 */
[----:B------:R-:W-:-:S03]  /*27260*/  IADD3.X R5, R160, R5, R165, P3, P4 ;  /* 0x00000005a0057210 */ /* 0x000fc60001fe84a5 */
[----:B------:R-:W-:-:S05]  /*27270*/  FFMA R31, R31, R2, R10 ;  /* 0x000000021f1f7223 */ /* 0x000fca000000000a */
[----:B------:R-:W-:-:S05]  /*27280*/  F2FP.TF32.F32.PACK_B R31, R31 ;  /* 0x0000001fff1f723e */ /* 0x000fca00024050ff */
[----:B------:R0:W-:Y:S01]  /*27290*/  @P2 STG.E desc[UR44][R4.64+0x24], R31 ;  /* 0x0000241f04002986 */ /* 0x0001e2000c10192c */
[----:B------:R-:W-:Y:S05]  /*272a0*/  @!P5 BRA `(.L_x_297) ;  /* 0x000000000004d947 */ /* 0x000fea0003800000 */
[----:B------:R0:W5:Y:S02]  /*272b0*/  LDG.E.LTC128B R3, desc[UR44][R6.64+0x40] ;  /* 0x0000402c06037981 */ /* 0x000164000c1e1920 */
.L_x_297:
[----:B------:R-:W-:Y:S05]  /*272c0*/  BSYNC B1 ;  /* 0x0000000000017941 */ /* 0x000fea0003800000 */
.L_x_296:
[----:B-----5:R-:W-:Y:S01]  /*272d0*/  LOP3.LUT R11, R3, 0xffffe000, RZ, 0xc0, !PT ;  /* 0xffffe000030b7812 */ /* 0x020fe200078ec0ff */
        /* <DEDUP_REMOVED lines=8> */
.L_x_299:
[----:B------:R-:W-:Y:S05]  /*27360*/  BSYNC B1 ;  /* 0x0000000000017941 */ /* 0x000fea0003800000 */
.L_x_298:
        /* <DEDUP_REMOVED lines=9> */
.L_x_301:
[----:B------:R-:W-:Y:S05]  /*27400*/  BSYNC B1 ;  /* 0x0000000000017941 */ /* 0x000fea0003800000 */
.L_x_300:
        /* <DEDUP_REMOVED lines=9> */
.L_x_303:
[----:B------:R-:W-:Y:S05]  /*274a0*/  BSYNC B1 ;  /* 0x0000000000017941 */ /* 0x000fea0003800000 */
.L_x_302:
        /* <DEDUP_REMOVED lines=9> */
.L_x_305:
[----:B------:R-:W-:Y:S05]  /*27540*/  BSYNC B1 ;  /* 0x0000000000017941 */ /* 0x000fea0003800000 */
.L_x_304:
        /* <DEDUP_REMOVED lines=9> */
.L_x_307:
[----:B------:R-:W-:Y:S05]  /*275e0*/  BSYNC B1 ;  /* 0x0000000000017941 */ /* 0x000fea0003800000 */
.L_x_306:
        /* <DEDUP_REMOVED lines=9> */
.L_x_309:
[----:B------:R-:W-:Y:S05]  /*27680*/  BSYNC B1 ;  /* 0x0000000000017941 */ /* 0x000fea0003800000 */
.L_x_308:
        /* <DEDUP_REMOVED lines=9> */
.L_x_311:
[----:B------:R-:W-:Y:S05]  /*27720*/  BSYNC B1 ;  /* 0x0000000000017941 */ /* 0x000fea0003800000 */
.L_x_310:
        /* <DEDUP_REMOVED lines=9> */
.L_x_313:
[----:B------:R-:W-:Y:S05]  /*277c0*/  BSYNC B1 ;  /* 0x0000000000017941 */ /* 0x000fea0003800000 */
.L_x_312:
        /* <DEDUP_REMOVED lines=9> */
.L_x_315:
[----:B------:R-:W-:Y:S05]  /*27860*/  BSYNC B1 ;  /* 0x0000000000017941 */ /* 0x000fea0003800000 */
.L_x_314:
        /* <DEDUP_REMOVED lines=9> */
.L_x_317:
[----:B------:R-:W-:Y:S05]  /*27900*/  BSYNC B1 ;  /* 0x0000000000017941 */ /* 0x000fea0003800000 */
.L_x_316:
        /* <DEDUP_REMOVED lines=9> */
.L_x_319:
[----:B------:R-:W-:Y:S05]  /*279a0*/  BSYNC B1 ;  /* 0x0000000000017941 */ /* 0x000fea0003800000 */
.L_x_318:
        /* <DEDUP_REMOVED lines=9> */
.L_x_321:
[----:B------:R-:W-:Y:S05]  /*27a40*/  BSYNC B1 ;  /* 0x0000000000017941 */ /* 0x000fea0003800000 */
.L_x_320:
        /* <DEDUP_REMOVED lines=9> */
.L_x_323:
[----:B------:R-:W-:Y:S05]  /*27ae0*/  BSYNC B1 ;  /* 0x0000000000017941 */ /* 0x000fea0003800000 */
.L_x_322:
        /* <DEDUP_REMOVED lines=9> */
.L_x_325:
[----:B------:R-:W-:Y:S05]  /*27b80*/  BSYNC B1 ;  /* 0x0000000000017941 */ /* 0x000fea0003800000 */
.L_x_324:
        /* <DEDUP_REMOVED lines=9> */
.L_x_327:
[----:B------:R-:W-:Y:S05]  /*27c20*/  BSYNC B1 ;  /* 0x0000000000017941 */ /* 0x000fea0003800000 */
.L_x_326:
        /* <DEDUP_REMOVED lines=9> */
.L_x_329:
[----:B------:R-:W-:Y:S05]  /*27cc0*/  BSYNC B1 ;  /* 0x0000000000017941 */ /* 0x000fea0003800000 */
.L_x_328:
        /* <DEDUP_REMOVED lines=9> */
.L_x_331:
[----:B------:R-:W-:Y:S05]  /*27d60*/  BSYNC B1 ;  /* 0x0000000000017941 */ /* 0x000fea0003800000 */
.L_x_330:
        /* <DEDUP_REMOVED lines=9> */
.L_x_333:
[----:B------:R-:W-:Y:S05]  /*27e00*/  BSYNC B1 ;  /* 0x0000000000017941 */ /* 0x000fea0003800000 */
.L_x_332:
        /* <DEDUP_REMOVED lines=9> */
.L_x_335:
[----:B------:R-:W-:Y:S05]  /*27ea0*/  BSYNC B1 ;  /* 0x0000000000017941 */ /* 0x000fea0003800000 */
.L_x_334:
        /* <DEDUP_REMOVED lines=9> */
.L_x_337:
[----:B------:R-:W-:Y:S05]  /*27f40*/  BSYNC B1 ;  /* 0x0000000000017941 */ /* 0x000fea0003800000 */
.L_x_336:
        /* <DEDUP_REMOVED lines=9> */
.L_x_339:
[----:B------:R-:W-:Y:S05]  /*27fe0*/  BSYNC B1 ;  /* 0x0000000000017941 */ /* 0x000fea0003800000 */
.L_x_338:
        /* <DEDUP_REMOVED lines=9> */
.L_x_341:
[----:B------:R-:W-:Y:S05]  /*28080*/  BSYNC B1 ;  /* 0x0000000000017941 */ /* 0x000fea0003800000 */
.L_x_340:
        /* <DEDUP_REMOVED lines=9> */
.L_x_343:
[----:B------:R-:W-:Y:S05]  /*28120*/  BSYNC B1 ;  /* 0x0000000000017941 */ /* 0x000fea0003800000 */
.L_x_342:
        /* <DEDUP_REMOVED lines=9> */
.L_x_345:
[----:B------:R-:W-:Y:S05]  /*281c0*/  BSYNC B1 ;  /* 0x0000000000017941 */ /* 0x000fea0003800000 */
.L_x_344:
        /* <DEDUP_REMOVED lines=9> */
.L_x_347:
[----:B------:R-:W-:Y:S05]  /*28260*/  BSYNC B1 ;  /* 0x0000000000017941 */ /* 0x000fea0003800000 */
.L_x_346:
        /* <DEDUP_REMOVED lines=9> */
.L_x_349:
[----:B------:R-:W-:Y:S05]  /*28300*/  BSYNC B1 ;  /* 0x0000000000017941 */ /* 0x000fea0003800000 */
.L_x_348:
        /* <DEDUP_REMOVED lines=9> */
.L_x_351:
[----:B------:R-:W-:Y:S05]  /*283a0*/  BSYNC B1 ;  /* 0x0000000000017941 */ /* 0x000fea0003800000 */
.L_x_350:
        /* <DEDUP_REMOVED lines=9> */
.L_x_353:
[----:B------:R-:W-:Y:S05]  /*28440*/  BSYNC B1 ;  /* 0x0000000000017941 */ /* 0x000fea0003800000 */
.L_x_352:
        /* <DEDUP_REMOVED lines=9> */
.L_x_355:
[----:B------:R-:W-:Y:S05]  /*284e0*/  BSYNC B1 ;  /* 0x0000000000017941 */ /* 0x000fea0003800000 */
.L_x_354:
        /* <DEDUP_REMOVED lines=9> */
.L_x_357:
[----:B------:R-:W-:Y:S05]  /*28580*/  BSYNC B1 ;  /* 0x0000000000017941 */ /* 0x000fea0003800000 */
.L_x_356:
        /* <DEDUP_REMOVED lines=9> */
.L_x_359:
[----:B------:R-:W-:Y:S05]  /*28620*/  BSYNC B1 ;  /* 0x0000000000017941 */ /* 0x000fea0003800000 */
.L_x_358:
        /* <DEDUP_REMOVED lines=9> */
.L_x_361:
[----:B------:R-:W-:Y:S05]  /*286c0*/  BSYNC B1 ;  /* 0x0000000000017941 */ /* 0x000fea0003800000 */
.L_x_360:
        /* <DEDUP_REMOVED lines=9> */
.L_x_363:
[----:B------:R-:W-:Y:S05]  /*28760*/  BSYNC B1 ;  /* 0x0000000000017941 */ /* 0x000fea0003800000 */
.L_x_362:
        /* <DEDUP_REMOVED lines=9> */
.L_x_365:
[----:B------:R-:W-:Y:S05]  /*28800*/  BSYNC B1 ;  /* 0x0000000000017941 */ /* 0x000fea0003800000 */
.L_x_364:
        /* <DEDUP_REMOVED lines=9> */
.L_x_367:
[----:B------:R-:W-:Y:S05]  /*288a0*/  BSYNC B1 ;  /* 0x0000000000017941 */ /* 0x000fea0003800000 */
.L_x_366:
        /* <DEDUP_REMOVED lines=9> */
.L_x_369:
[----:B------:R-:W-:Y:S05]  /*28940*/  BSYNC B1 ;  /* 0x0000000000017941 */ /* 0x000fea0003800000 */
.L_x_368:
        /* <DEDUP_REMOVED lines=9> */
.L_x_371:
[----:B------:R-:W-:Y:S05]  /*289e0*/  BSYNC B1 ;  /* 0x0000000000017941 */ /* 0x000fea0003800000 */
.L_x_370:
        /* <DEDUP_REMOVED lines=9> */
.L_x_373:
[----:B------:R-:W-:Y:S05]  /*28a80*/  BSYNC B1 ;  /* 0x0000000000017941 */ /* 0x000fea0003800000 */
.L_x_372:
        /* <DEDUP_REMOVED lines=9> */
.L_x_375:
[----:B------:R-:W-:Y:S05]  /*28b20*/  BSYNC B1 ;  /* 0x0000000000017941 */ /* 0x000fea0003800000 */
.L_x_374:
        /* <DEDUP_REMOVED lines=9> */
.L_x_377:
[----:B------:R-:W-:Y:S05]  /*28bc0*/  BSYNC B1 ;  /* 0x0000000000017941 */ /* 0x000fea0003800000 */
.L_x_376:
        /* <DEDUP_REMOVED lines=9> */
.L_x_379:
[----:B------:R-:W-:Y:S05]  /*28c60*/  BSYNC B1 ;  /* 0x0000000000017941 */ /* 0x000fea0003800000 */
.L_x_378:
        /* <DEDUP_REMOVED lines=9> */
.L_x_381:
[----:B------:R-:W-:Y:S05]  /*28d00*/  BSYNC B1 ;  /* 0x0000000000017941 */ /* 0x000fea0003800000 */
.L_x_380:
        /* <DEDUP_REMOVED lines=9> */
.L_x_383:
[----:B------:R-:W-:Y:S05]  /*28da0*/  BSYNC B1 ;  /* 0x0000000000017941 */ /* 0x000fea0003800000 */
.L_x_382:
        /* <DEDUP_REMOVED lines=9> */
.L_x_385:
[----:B------:R-:W-:Y:S05]  /*28e40*/  BSYNC B1 ;  /* 0x0000000000017941 */ /* 0x000fea0003800000 */
.L_x_384:
        /* <DEDUP_REMOVED lines=9> */
.L_x_387:
[----:B------:R-:W-:Y:S05]  /*28ee0*/  BSYNC B1 ;  /* 0x0000000000017941 */ /* 0x000fea0003800000 */
.L_x_386:
        /* <DEDUP_REMOVED lines=9> */
.L_x_389:
[----:B------:R-:W-:Y:S05]  /*28f80*/  BSYNC B1 ;  /* 0x0000000000017941 */ /* 0x000fea0003800000 */
.L_x_388:
        /* <DEDUP_REMOVED lines=9> */
.L_x_391:
[----:B------:R-:W-:Y:S05]  /*29020*/  BSYNC B1 ;  /* 0x0000000000017941 */ /* 0x000fea0003800000 */
.L_x_390:
        /* <DEDUP_REMOVED lines=9> */
.L_x_393:
[----:B------:R-:W-:Y:S05]  /*290c0*/  BSYNC B1 ;  /* 0x0000000000017941 */ /* 0x000fea0003800000 */
.L_x_392:
        /* <DEDUP_REMOVED lines=9> */
.L_x_395:
[----:B------:R-:W-:Y:S05]  /*29160*/  BSYNC B1 ;  /* 0x0000000000017941 */ /* 0x000fea0003800000 */
.L_x_394:
        /* <DEDUP_REMOVED lines=9> */
.L_x_397:
[----:B------:R-:W-:Y:S05]  /*29200*/  BSYNC B1 ;  /* 0x0000000000017941 */ /* 0x000fea0003800000 */
.L_x_396:
        /* <DEDUP_REMOVED lines=9> */
.L_x_399:
[----:B------:R-:W-:Y:S05]  /*292a0*/  BSYNC B1 ;  /* 0x0000000000017941 */ /* 0x000fea0003800000 */
.L_x_398:
        /* <DEDUP_REMOVED lines=9> */
.L_x_401:
[----:B------:R-:W-:Y:S05]  /*29340*/  BSYNC B1 ;  /* 0x0000000000017941 */ /* 0x000fea0003800000 */
.L_x_400:
        /* <DEDUP_REMOVED lines=9> */
.L_x_403:
[----:B------:R-:W-:Y:S05]  /*293e0*/  BSYNC B1 ;  /* 0x0000000000017941 */ /* 0x000fea0003800000 */
.L_x_402:
        /* <DEDUP_REMOVED lines=9> */
.L_x_405:
[----:B------:R-:W-:Y:S05]  /*29480*/  BSYNC B1 ;  /* 0x0000000000017941 */ /* 0x000fea0003800000 */
.L_x_404:
        /* <DEDUP_REMOVED lines=9> */
.L_x_407:
[----:B------:R-:W-:Y:S05]  /*29520*/  BSYNC B1 ;  /* 0x0000000000017941 */ /* 0x000fea0003800000 */
.L_x_406:
        /* <DEDUP_REMOVED lines=9> */
.L_x_409:
[----:B------:R-:W-:Y:S05]  /*295c0*/  BSYNC B1 ;  /* 0x0000000000017941 */ /* 0x000fea0003800000 */
.L_x_408:
        /* <DEDUP_REMOVED lines=9> */
.L_x_411:
[----:B------:R-:W-:Y:S05]  /*29660*/  BSYNC B1 ;  /* 0x0000000000017941 */ /* 0x000fea0003800000 */
.L_x_410:
        /* <DEDUP_REMOVED lines=9> */
.L_x_413:
[----:B------:R-:W-:Y:S05]  /*29700*/  BSYNC B1 ;  /* 0x0000000000017941 */ /* 0x000fea0003800000 */
.L_x_412:
        /* <DEDUP_REMOVED lines=9> */
.L_x_415:
[----:B------:R-:W-:Y:S05]  /*297a0*/  BSYNC B1 ;  /* 0x0000000000017941 */ /* 0x000fea0003800000 */
.L_x_414:
        /* <DEDUP_REMOVED lines=9> */
.L_x_417:
[----:B------:R-:W-:Y:S05]  /*29840*/  BSYNC B1 ;  /* 0x0000000000017941 */ /* 0x000fea0003800000 */
.L_x_416:
        /* <DEDUP_REMOVED lines=9> */
.L_x_419:
[----:B------:R-:W-:Y:S05]  /*298e0*/  BSYNC B1 ;  /* 0x0000000000017941 */ /* 0x000fea0003800000 */
.L_x_418:
        /* <DEDUP_REMOVED lines=9> */
.L_x_421:
[----:B------:R-:W-:Y:S05]  /*29980*/  BSYNC B1 ;  /* 0x0000000000017941 */ /* 0x000fea0003800000 */
.L_x_420:
        /* <DEDUP_REMOVED lines=9> */
.L_x_423:
[----:B------:R-:W-:Y:S05]  /*29a20*/  BSYNC B1 ;  /* 0x0000000000017941 */ /* 0x000fea0003800000 */
.L_x_422:
        /* <DEDUP_REMOVED lines=9> */
.L_x_425:
[----:B------:R-:W-:Y:S05]  /*29ac0*/  BSYNC B1 ;  /* 0x0000000000017941 */ /* 0x000fea0003800000 */
.L_x_424:
        /* <DEDUP_REMOVED lines=9> */
.L_x_427:
[----:B------:R-:W-:Y:S05]  /*29b60*/  BSYNC B1 ;  /* 0x0000000000017941 */ /* 0x000fea0003800000 */
.L_x_426:
        /* <DEDUP_REMOVED lines=9> */
.L_x_429:
[----:B------:R-:W-:Y:S05]  /*29c00*/  BSYNC B1 ;  /* 0x0000000000017941 */ /* 0x000fea0003800000 */
.L_x_428:
        /* <DEDUP_REMOVED lines=9> */
.L_x_431:
[----:B------:R-:W-:Y:S05]  /*29ca0*/  BSYNC B1 ;  /* 0x0000000000017941 */ /* 0x000fea0003800000 */
.L_x_430:
        /* <DEDUP_REMOVED lines=9> */
.L_x_433:
[----:B------:R-:W-:Y:S05]  /*29d40*/  BSYNC B1 ;  /* 0x0000000000017941 */ /* 0x000fea0003800000 */
.L_x_432:
        /* <DEDUP_REMOVED lines=9> */
.L_x_435:
[----:B------:R-:W-:Y:S05]  /*29de0*/  BSYNC B1 ;  /* 0x0000000000017941 */ /* 0x000fea0003800000 */
.L_x_434:
        /* <DEDUP_REMOVED lines=9> */
.L_x_437:
[----:B------:R-:W-:Y:S05]  /*29e80*/  BSYNC B1 ;  /* 0x0000000000017941 */ /* 0x000fea0003800000 */
.L_x_436:
        /* <DEDUP_REMOVED lines=9> */
.L_x_439:
[----:B------:R-:W-:Y:S05]  /*29f20*/  BSYNC B1 ;  /* 0x0000000000017941 */ /* 0x000fea0003800000 */
.L_x_438:
        /* <DEDUP_REMOVED lines=9> */
.L_x_441:
[----:B------:R-:W-:Y:S05]  /*29fc0*/  BSYNC B1 ;  /* 0x0000000000017941 */ /* 0x000fea0003800000 */
.L_x_440:
        /* <DEDUP_REMOVED lines=9> */
.L_x_443:
[----:B------:R-:W-:Y:S05]  /*2a060*/  BSYNC B1 ;  /* 0x0000000000017941 */ /* 0x000fea0003800000 */
.L_x_442:
        /* <DEDUP_REMOVED lines=9> */
.L_x_445:
[----:B------:R-:W-:Y:S05]  /*2a100*/  BSYNC B1 ;  /* 0x0000000000017941 */ /* 0x000fea0003800000 */
.L_x_444:
        /* <DEDUP_REMOVED lines=9> */
.L_x_447:
[----:B------:R-:W-:Y:S05]  /*2a1a0*/  BSYNC B1 ;  /* 0x0000000000017941 */ /* 0x000fea0003800000 */
.L_x_446:
        /* <DEDUP_REMOVED lines=9> */
.L_x_449:
[----:B------:R-:W-:Y:S05]  /*2a240*/  BSYNC B1 ;  /* 0x0000000000017941 */ /* 0x000fea0003800000 */
.L_x_448:
        /* <DEDUP_REMOVED lines=9> */
.L_x_451:
[----:B------:R-:W-:Y:S05]  /*2a2e0*/  BSYNC B1 ;  /* 0x0000000000017941 */ /* 0x000fea0003800000 */
.L_x_450:
        /* <DEDUP_REMOVED lines=9> */
.L_x_453:
[----:B------:R-:W-:Y:S05]  /*2a380*/  BSYNC B1 ;  /* 0x0000000000017941 */ /* 0x000fea0003800000 */
.L_x_452:
        /* <DEDUP_REMOVED lines=9> */
.L_x_455:
[----:B------:R-:W-:Y:S05]  /*2a420*/  BSYNC B1 ;  /* 0x0000000000017941 */ /* 0x000fea0003800000 */
.L_x_454:
        /* <DEDUP_REMOVED lines=9> */
.L_x_457:
[----:B------:R-:W-:Y:S05]  /*2a4c0*/  BSYNC B1 ;  /* 0x0000000000017941 */ /* 0x000fea0003800000 */
.L_x_456:
        /* <DEDUP_REMOVED lines=9> */
.L_x_459:
[----:B------:R-:W-:Y:S05]  /*2a560*/  BSYNC B1 ;  /* 0x0000000000017941 */ /* 0x000fea0003800000 */
.L_x_458:
        /* <DEDUP_REMOVED lines=9> */
.L_x_461:
[----:B------:R-:W-:Y:S05]  /*2a600*/  BSYNC B1 ;  /* 0x0000000000017941 */ /* 0x000fea0003800000 */
.L_x_460:
        /* <DEDUP_REMOVED lines=9> */
.L_x_463:
[----:B------:R-:W-:Y:S05]  /*2a6a0*/  BSYNC B1 ;  /* 0x0000000000017941 */ /* 0x000fea0003800000 */
.L_x_462:
        /* <DEDUP_REMOVED lines=9> */
.L_x_465:
[----:B------:R-:W-:Y:S05]  /*2a740*/  BSYNC B1 ;  /* 0x0000000000017941 */ /* 0x000fea0003800000 */
.L_x_464:
        /* <DEDUP_REMOVED lines=9> */
.L_x_467:
[----:B------:R-:W-:Y:S05]  /*2a7e0*/  BSYNC B1 ;  /* 0x0000000000017941 */ /* 0x000fea0003800000 */
.L_x_466:
        /* <DEDUP_REMOVED lines=9> */
.L_x_469:
[----:B------:R-:W-:Y:S05]  /*2a880*/  BSYNC B1 ;  /* 0x0000000000017941 */ /* 0x000fea0003800000 */
.L_x_468:
        /* <DEDUP_REMOVED lines=9> */
.L_x_471:
[----:B------:R-:W-:Y:S05]  /*2a920*/  BSYNC B1 ;  /* 0x0000000000017941 */ /* 0x000fea0003800000 */
.L_x_470:
        /* <DEDUP_REMOVED lines=9> */
.L_x_473:
[----:B------:R-:W-:Y:S05]  /*2a9c0*/  BSYNC B1 ;  /* 0x0000000000017941 */ /* 0x000fea0003800000 */
.L_x_472:
        /* <DEDUP_REMOVED lines=9> */
.L_x_475:
[----:B------:R-:W-:Y:S05]  /*2aa60*/  BSYNC B1 ;  /* 0x0000000000017941 */ /* 0x000fea0003800000 */
.L_x_474:
        /* <DEDUP_REMOVED lines=9> */
.L_x_477:
[----:B------:R-:W-:Y:S05]  /*2ab00*/  BSYNC B1 ;  /* 0x0000000000017941 */ /* 0x000fea0003800000 */
.L_x_476:
        /* <DEDUP_REMOVED lines=9> */
.L_x_479:
[----:B------:R-:W-:Y:S05]  /*2aba0*/  BSYNC B1 ;  /* 0x0000000000017941 */ /* 0x000fea0003800000 */
.L_x_478:
        /* <DEDUP_REMOVED lines=9> */
.L_x_481:
[----:B------:R-:W-:Y:S05]  /*2ac40*/  BSYNC B1 ;  /* 0x0000000000017941 */ /* 0x000fea0003800000 */
.L_x_480:
        /* <DEDUP_REMOVED lines=9> */
.L_x_483:
[----:B------:R-:W-:Y:S05]  /*2ace0*/  BSYNC B1 ;  /* 0x0000000000017941 */ /* 0x000fea0003800000 */
.L_x_482:
        /* <DEDUP_REMOVED lines=9> */
.L_x_485:
[----:B------:R-:W-:Y:S05]  /*2ad80*/  BSYNC B1 ;  /* 0x0000000000017941 */ /* 0x000fea0003800000 */
.L_x_484:
        /* <DEDUP_REMOVED lines=9> */
.L_x_487:
[----:B------:R-:W-:Y:S05]  /*2ae20*/  BSYNC B1 ;  /* 0x0000000000017941 */ /* 0x000fea0003800000 */
.L_x_486:
        /* <DEDUP_REMOVED lines=9> */
.L_x_489:
[----:B------:R-:W-:Y:S05]  /*2aec0*/  BSYNC B1 ;  /* 0x0000000000017941 */ /* 0x000fea0003800000 */
.L_x_488:
        /* <DEDUP_REMOVED lines=9> */
.L_x_491:
[----:B------:R-:W-:Y:S05]  /*2af60*/  BSYNC B1 ;  /* 0x0000000000017941 */ /* 0x000fea0003800000 */
.L_x_490:
        /* <DEDUP_REMOVED lines=9> */
.L_x_493:
[----:B------:R-:W-:Y:S05]  /*2b000*/  BSYNC B1 ;  /* 0x0000000000017941 */ /* 0x000fea0003800000 */
.L_x_492:
        /* <DEDUP_REMOVED lines=9> */
.L_x_495:
[----:B------:R-:W-:Y:S05]  /*2b0a0*/  BSYNC B1 ;  /* 0x0000000000017941 */ /* 0x000fea0003800000 */
.L_x_494:
        /* <DEDUP_REMOVED lines=9> */
.L_x_497:
[----:B------:R-:W-:Y:S05]  /*2b140*/  BSYNC B1 ;  /* 0x0000000000017941 */ /* 0x000fea0003800000 */
.L_x_496:
        /* <DEDUP_REMOVED lines=9> */
.L_x_499:
[----:B------:R-:W-:Y:S05]  /*2b1e0*/  BSYNC B1 ;  /* 0x0000000000017941 */ /* 0x000fea0003800000 */
.L_x_498:
        /* <DEDUP_REMOVED lines=9> */
.L_x_501:
[----:B------:R-:W-:Y:S05]  /*2b280*/  BSYNC B1 ;  /* 0x0000000000017941 */ /* 0x000fea0003800000 */
.L_x_500:
        /* <DEDUP_REMOVED lines=9> */
.L_x_503:
[----:B------:R-:W-:Y:S05]  /*2b320*/  BSYNC B1 ;  /* 0x0000000000017941 */ /* 0x000fea0003800000 */
.L_x_502:
        /* <DEDUP_REMOVED lines=9> */
.L_x_505:
[----:B------:R-:W-:Y:S05]  /*2b3c0*/  BSYNC B1 ;  /* 0x0000000000017941 */ /* 0x000fea0003800000 */
.L_x_504:
        /* <DEDUP_REMOVED lines=9> */
.L_x_507:
[----:B------:R-:W-:Y:S05]  /*2b460*/  BSYNC B1 ;  /* 0x0000000000017941 */ /* 0x000fea0003800000 */
.L_x_506:
        /* <DEDUP_REMOVED lines=9> */
.L_x_509:
[----:B------:R-:W-:Y:S05]  /*2b500*/  BSYNC B1 ;  /* 0x0000000000017941 */ /* 0x000fea0003800000 */
.L_x_508:
        /* <DEDUP_REMOVED lines=9> */
.L_x_511:
[----:B------:R-:W-:Y:S05]  /*2b5a0*/  BSYNC B1 ;  /* 0x0000000000017941 */ /* 0x000fea0003800000 */
.L_x_510:
        /* <DEDUP_REMOVED lines=9> */
.L_x_513:
[----:B------:R-:W-:Y:S05]  /*2b640*/  BSYNC B1 ;  /* 0x0000000000017941 */ /* 0x000fea0003800000 */
.L_x_512:
        /* <DEDUP_REMOVED lines=9> */
.L_x_515:
[----:B------:R-:W-:Y:S05]  /*2b6e0*/  BSYNC B1 ;  /* 0x0000000000017941 */ /* 0x000fea0003800000 */
.L_x_514:
        /* <DEDUP_REMOVED lines=9> */
.L_x_517:
[----:B------:R-:W-:Y:S05]  /*2b780*/  BSYNC B1 ;  /* 0x0000000000017941 */ /* 0x000fea0003800000 */
.L_x_516:
        /* <DEDUP_REMOVED lines=9> */
.L_x_519:
[----:B------:R-:W-:Y:S05]  /*2b820*/  BSYNC B1 ;  /* 0x0000000000017941 */ /* 0x000fea0003800000 */
.L_x_518:
        /* <DEDUP_REMOVED lines=9> */
.L_x_521:
[----:B------:R-:W-:Y:S05]  /*2b8c0*/  BSYNC B1 ;  /* 0x0000000000017941 */ /* 0x000fea0003800000 */
.L_x_520:
        /* <DEDUP_REMOVED lines=9> */
.L_x_523:
[----:B------:R-:W-:Y:S05]  /*2b960*/  BSYNC B1 ;  /* 0x0000000000017941 */ /* 0x000fea0003800000 */
.L_x_522:
        /* <DEDUP_REMOVED lines=9> */
.L_x_525:
[----:B------:R-:W-:Y:S05]  /*2ba00*/  BSYNC B1 ;  /* 0x0000000000017941 */ /* 0x000fea0003800000 */
.L_x_524:
        /* <DEDUP_REMOVED lines=9> */
.L_x_527:
[----:B------:R-:W-:Y:S05]  /*2baa0*/  BSYNC B1 ;  /* 0x0000000000017941 */ /* 0x000fea0003800000 */
.L_x_526:
        /* <DEDUP_REMOVED lines=9> */
.L_x_529:
[----:B------:R-:W-:Y:S05]  /*2bb40*/  BSYNC B1 ;  /* 0x0000000000017941 */ /* 0x000fea0003800000 */
.L_x_528:
        /* <DEDUP_REMOVED lines=9> */
.L_x_531:
[----:B------:R-:W-:Y:S05]  /*2bbe0*/  BSYNC B1 ;  /* 0x0000000000017941 */ /* 0x000fea0003800000 */
.L_x_530:
[----:B01--45:R-:W-:Y:S01]  /*2bbf0*/  LOP3.LUT R7, R3, 0xffffe000, RZ, 0xc0, !PT ;  /* 0xffffe00003077812 */ /* 0x033fe200078ec0ff */
        /* <DEDUP_REMOVED lines=8> */
.L_x_533:
[----:B------:R-:W-:Y:S05]  /*2bc80*/  BSYNC B1 ;  /* 0x0000000000017941 */ /* 0x000fea0003800000 */
.L_x_532:
        /* <DEDUP_REMOVED lines=9> */
.L_x_535:
[----:B------:R-:W-:Y:S05]  /*2bd20*/  BSYNC B1 ;  /* 0x0000000000017941 */ /* 0x000fea0003800000 */
.L_x_534:
[----:B------:R-:W-:Y:S05]  /*2bd30*/  @!P1 BRA `(.L_x_536) ;  /* 0x00000050004c9947 */ /* 0x000fea0003800000 */
[----:B-----5:R-:W-:-:S05]  /*2bd40*/  LOP3.LUT R3, R3, 0xffffe000, RZ, 0xc0, !PT ;  /* 0xffffe00003037812 */ /* 0x020fca00078ec0ff */
[----:B------:R-:W-:-:S04]  /*2bd50*/  FMUL R0, R3, R16 ;  /* 0x0000001003007220 */ /* 0x000fc80000400000 */
[----:B------:R-:W-:-:S05]  /*2bd60*/  FFMA R151, R151, R2, R0 ;  /* 0x0000000297977223 */ /* 0x000fca0000000000 */
[----:B------:R-:W-:-:S05]  /*2bd70*/  F2FP.TF32.F32.PACK_B R151, R151 ;  /* 0x00000097ff97723e */ /* 0x000fca00024050ff */
[----:B------:R0:W-:Y:S01]  /*2bd80*/  STG.E desc[UR44][R4.64+0x3e4], R151 ;  /* 0x0003e49704007986 */ /* 0x0001e2000c10192c */
[----:B------:R-:W-:Y:S05]  /*2bd90*/  BRA `(.L_x_536) ;  /* 0x0000005000347947 */ /* 0x000fea0003800000 */
.L_x_29:
[----:B------:R-:W2:Y:S01]  /*2bda0*/  LDL.LU R3, [R1] ;  /* 0x0000000001037983 */ /* 0x000ea20000300800 */
[----:B------:R-:W-:-:S03]  /*2bdb0*/  ULDC.64 UR4, c[0x0][0x5c0] ;  /* 0x0001700000047ab9 */ /* 0x000fc60000000a00 */
[----:B------:R-:W3:Y:S04]  /*2bdc0*/  LDL.LU R9, [R1+0x8] ;  /* 0x0000080001097983 */ /* 0x000ee80000300800 */
[----:B------:R-:W4:Y:S04]  /*2bdd0*/  LDL.LU R8, [R1+0x54] ;  /* 0x0000540001087983 */ /* 0x000f280000300800 */
[----:B------:R-:W5:Y:S04]  /*2bde0*/  LDL.LU R235, [R1+0x8c] ;  /* 0x00008c0001eb7983 */ /* 0x000f680000300800 */
        /* <DEDUP_REMOVED lines=91> */
[----:B------:R-:W5:Y:S01]  /*2c3a0*/  LDL.LU R12, [R1+0x1fc] ;  /* 0x0001fc00010c7983 */ /* 0x000f620000300800 */
[----:B--2---:R-:W-:Y:S01]  /*2c3b0*/  FMUL R3, R3, R2 ;  /* 0x0000000203037220 */ /* 0x004fe20000400000 */
[----:B------:R-:W-:-:S02]  /*2c3c0*/  LEA R4, P0, R6, UR4, 0x2 ;  /* 0x0000000406047c11 */ /* 0x000fc4000f8010ff */
[----:B------:R-:W2:Y:S02]  /*2c3d0*/  LDL.LU R7, [R1+0x4] ;  /* 0x0000040001077983 */ /* 0x000ea40000300800 */
[----:B------:R-:W-:Y:S02]  /*2c3e0*/  LEA.HI.X R5, R6, UR5, R10, 0x2, P0 ;  /* 0x0000000506057c11 */ /* 0x000fe400080f140a */
[----:B------:R-:W-:Y:S01]  /*2c3f0*/  F2FP.TF32.F32.PACK_B R3, R3 ;  /* 0x00000003ff03723e */ /* 0x000fe200024050ff */
[----:B------:R-:W5:Y:S01]  /*2c400*/  LDL.LU R10, [R1+0x5c] ;  /* 0x00005c00010a7983 */ /* 0x000f620000300800 */
[----:B------:R-:W-:-:S03]  /*2c410*/  ISETP.GT.AND P0, PT, R0, 0x1, P3 ;  /* 0x000000010000780c */ /* 0x000fc60001f04270 */
[----:B------:R2:W-:Y:S01]  /*2c420*/  @P1 STG.E desc[UR44][R4.64], R3 ;  /* 0x0000000304001986 */ /* 0x0005e2000c10192c */
[----:B------:R-:W-:Y:S01]  /*2c430*/  ISETP.GT.AND P2, PT, R158, 0x8, PT ;  /* 0x000000089e00780c */ /* 0x000fe20003f44270 */
[----:B--2---:R-:W-:-:S05]  /*2c440*/  FMUL R3, R7, R2 ;  /* 0x0000000207037220 */ /* 0x004fca0000400000 */
[----:B------:R-:W-:-:S05]  /*2c450*/  F2FP.TF32.F32.PACK_B R3, R3 ;  /* 0x00000003ff03723e */ /* 0x000fca00024050ff */
[----:B------:R0:W-:Y:S04]  /*2c460*/  @P0 STG.E desc[UR44][R4.64+0x4], R3 ;  /* 0x0000040304000986 */ /* 0x0001e8000c10192c */
[----:B0-----:R-:W2:Y:S01]  /*2c470*/  LDL.LU R3, [R1+0xc] ;  /* 0x00000c0001037983 */ /* 0x001ea20000300800 */
[----:B------:R-:W-:Y:S01]  /*2c480*/  USHF.L.U32 UR5, UR8, 0x5, URZ ;  /* 0x0000000508057899 */ /* 0x000fe2000800063f */
[----:B------:R-:W-:Y:S01]  /*2c490*/  ISETP.GT.AND P0, PT, R0, RZ, P2 ;  /* 0x000000ff0000720c */ /* 0x000fe20001704270 */
[----:B------:R-:W-:Y:S01]  /*2c4a0*/  USHF.L.U64.HI UR4, UR8, 0x5, UR9 ;  /* 0x0000000508047899 */ /* 0x000fe20008010209 */
[----:B---3--:R-:W-:-:S03]  /*2c4b0*/  FMUL R9, R9, R2 ;  /* 0x0000000209097220 */ /* 0x008fc60000400000 */
[----:B------:R-:W-:Y:S02]  /*2c4c0*/  IADD3 R6, P1, R4, UR5, RZ ;  /* 0x0000000504067c10 */ /* 0x000fe4000ff3e0ff */
[----:B------:R-:W-:Y:S02]  /*2c4d0*/  F2FP.TF32.F32.PACK_B R9, R9 ;  /* 0x00000009ff09723e */ /* 0x000fe400024050ff */
[----:B------:R-:W-:-:S05]  /*2c4e0*/  IADD3.X R7, R5, UR4, RZ, P1, !PT ;  /* 0x0000000405077c10 */ /* 0x000fca0008ffe4ff */
[----:B------:R0:W-:Y:S01]  /*2c4f0*/  @P0 STG.E desc[UR44][R6.64], R9 ;  /* 0x0000000906000986 */ /* 0x0001e2000c10192c */
[----:B------:R-:W-:-:S03]  /*2c500*/  ISETP.GT.AND P0, PT, R0, 0x1, P2 ;  /* 0x000000010000780c */ /* 0x000fc60001704270 */
[----:B0-----:R-:W3:Y:S01]  /*2c510*/  LDL.LU R9, [R1+0x60] ;  /* 0x0000600001097983 */ /* 0x001ee20000300800 */
[----:B--2---:R-:W-:-:S05]  /*2c520*/  FMUL R3, R3, R2 ;  /* 0x0000000203037220 */ /* 0x004fca0000400000 */
[----:B------:R-:W-:-:S05]  /*2c530*/  F2FP.TF32.F32.PACK_B R3, R3 ;  /* 0x00000003ff03723e */ /* 0x000fca00024050ff */
[----:B------:R0:W-:Y:S04]  /*2c540*/  @P0 STG.E desc[UR44][R6.64+0x4], R3 ;  /* 0x0000040306000986 */ /* 0x0001e8000c10192c */
[----:B0-----:R-:W2:Y:S01]  /*2c550*/  LDL.LU R3, [R1+0x10] ;  /* 0x0000100001037983 */ /* 0x001ea20000300800 */
[----:B------:R-:W-:Y:S01]  /*2c560*/  ISETP.GT.AND P0, PT, R0, 0x8, P3 ;  /* 0x000000080000780c */ /* 0x000fe20001f04270 */
[----:B--2---:R-:W-:-:S05]  /*2c570*/  FMUL R3, R3, R2 ;  /* 0x0000000203037220 */ /* 0x004fca0000400000 */
[----:B------:R-:W-:-:S07]  /*2c580*/  F2FP.TF32.F32.PACK_B R3, R3 ;  /* 0x00000003ff03723e */ /* 0x000fce00024050ff */
        /* <DEDUP_REMOVED lines=82> */
[C---:B------:R-:W-:Y:S02]  /*2cab0*/  ISETP.GT.AND P1, PT, R0.reuse, 0x29, P3 ;  /* 0x000000290000780c */ /* 0x040fe40001f24270 */
[----:B------:R-:W-:Y:S01]  /*2cac0*/  ISETP.GT.AND P0, PT, R0, 0x28, P2 ;  /* 0x000000280000780c */ /* 0x000fe20001704270 */
[----:B----4-:R-:W-:-:S05]  /*2cad0*/  FMUL R8, R8, R2 ;  /* 0x0000000208087220 */ /* 0x010fca0000400000 */
[----:B------:R-:W-:-:S05]  /*2cae0*/  F2FP.TF32.F32.PACK_B R8, R8 ;  /* 0x00000008ff08723e */ /* 0x000fca00024050ff */
[----:B------:R0:W-:Y:S04]  /*2caf0*/  @P1 STG.E desc[UR44][R4.64+0xa4], R8 ;  /* 0x0000a40804001986 */ /* 0x0001e8000c10192c */
[----:B0-----:R-:W4:Y:S01]  /*2cb00*/  LDL.LU R8, [R1+0x68] ;  /* 0x0000680001087983 */ /* 0x001f220000300800 */
[----:B--2---:R-:W-:-:S05]  /*2cb10*/  FMUL R3, R3, R2 ;  /* 0x0000000203037220 */ /* 0x004fca0000400000 */
[----:B------:R-:W-:-:S05]  /*2cb20*/  F2FP.TF32.F32.PACK_B R3, R3 ;  /* 0x00000003ff03723e */ /* 0x000fca00024050ff */
[----:B------:R0:W-:Y:S04]  /*2cb30*/  @P0 STG.E desc[UR44][R6.64+0xa0], R3 ;  /* 0x0000a00306000986 */ /* 0x0001e8000c10192c */
[----:B0-----:R-:W2:Y:S01]  /*2cb40*/  LDL.LU R3, [R1+0x64] ;  /* 0x0000640001037983 */ /* 0x001ea20000300800 */
[C---:B------:R-:W-:Y:S02]  /*2cb50*/  ISETP.GT.AND P1, PT, R0.reuse, 0x29, P2 ;  /* 0x000000290000780c */ /* 0x040fe40001724270 */
[----:B------:R-:W-:Y:S01]  /*2cb60*/  ISETP.GT.AND P4, PT, R0, 0x30, P3 ;  /* 0x000000300000780c */ /* 0x000fe20001f84270 */
[-C--:B-----5:R-:W-:Y:S01]  /*2cb70*/  FMUL R10, R10, R2.reuse ;  /* 0x000000020a0a7220 */ /* 0x0a0fe20000400000 */
[C---:B------:R-:W-:Y:S01]  /*2cb80*/  ISETP.GT.AND P5, PT, R0.reuse, 0x31, P3 ;  /* 0x000000310000780c */ /* 0x040fe20001fa4270 */
[-C--:B---3--:R-:W-:Y:S01]  /*2cb90*/  FMUL R9, R9, R2.reuse ;  /* 0x0000000209097220 */ /* 0x088fe20000400000 */
[----:B------:R-:W-:Y:S01]  /*2cba0*/  ISETP.GT.AND P0, PT, R0, 0x30, P2 ;  /* 0x000000300000780c */ /* 0x000fe20001704270 */
[----:B----4-:R-:W-:Y:S01]  /*2cbb0*/  FMUL R8, R8, R2 ;  /* 0x0000000208087220 */ /* 0x010fe20000400000 */
[----:B------:R-:W-:-:S02]  /*2cbc0*/  F2FP.TF32.F32.PACK_B R10, R10 ;  /* 0x0000000aff0a723e */ /* 0x000fc400024050ff */
[----:B------:R-:W-:Y:S02]  /*2cbd0*/  F2FP.TF32.F32.PACK_B R9, R9 ;  /* 0x00000009ff09723e */ /* 0x000fe400024050ff */
[----:B------:R-:W-:Y:S01]  /*2cbe0*/  F2FP.TF32.F32.PACK_B R8, R8 ;  /* 0x00000008ff08723e */ /* 0x000fe200024050ff */
[----:B------:R0:W-:Y:S04]  /*2cbf0*/  @P1 STG.E desc[UR44][R6.64+0xa4], R10 ;  /* 0x0000a40a06001986 */ /* 0x0001e8000c10192c */
[----:B------:R1:W-:Y:S04]  /*2cc00*/  @P4 STG.E desc[UR44][R4.64+0xc0], R9 ;  /* 0x0000c00904004986 */ /* 0x0003e8000c10192c */
[----:B0-----:R-:W3:Y:S04]  /*2cc10*/  LDL.LU R10, [R1+0x78] ;  /* 0x00007800010a7983 */ /* 0x001ee80000300800 */
[----:B-1----:R-:W4:Y:S01]  /*2cc20*/  LDL.LU R9, [R1+0x74] ;  /* 0x0000740001097983 */ /* 0x002f220000300800 */
[----:B--2---:R-:W-:-:S05]  /*2cc30*/  FMUL R3, R3, R2 ;  /* 0x0000000203037220 */ /* 0x004fca0000400000 */
[----:B------:R-:W-:-:S05]  /*2cc40*/  F2FP.TF32.F32.PACK_B R3, R3 ;  /* 0x00000003ff03723e */ /* 0x000fca00024050ff */
[----:B------:R0:W-:Y:S04]  /*2cc50*/  @P5 STG.E desc[UR44][R4.64+0xc4], R3 ;  /* 0x0000c40304005986 */ /* 0x0001e8000c10192c */
[----:B------:R1:W-:Y:S04]  /*2cc60*/  @P0 STG.E desc[UR44][R6.64+0xc0], R8 ;  /* 0x0000c00806000986 */ /* 0x0003e8000c10192c */
[----:B0-----:R-:W2:Y:S04]  /*2cc70*/  LDL.LU R3, [R1+0x6c] ;  /* 0x00006c0001037983 */ /* 0x001ea80000300800 */
[----:B-1----:R-:W5:Y:S01]  /*2cc80*/  LDL.LU R8, [R1+0x70] ;  /* 0x0000700001087983 */ /* 0x002f620000300800 */
[----:B------:R-:W-:-:S02]  /*2cc90*/  ISETP.GT.AND P1, PT, R0, 0x31, P2 ;  /* 0x000000310000780c */ /* 0x000fc40001724270 */
[C---:B------:R-:W-:Y:S02]  /*2cca0*/  ISETP.GT.AND P4, PT, R0.reuse, 0x38, P3 ;  /* 0x000000380000780c */ /* 0x040fe40001f84270 */
[C---:B------:R-:W-:Y:S02]  /*2ccb0*/  ISETP.GT.AND P5, PT, R0.reuse, 0x39, P3 ;  /* 0x000000390000780c */ /* 0x040fe40001fa4270 */
[----:B------:R-:W-:Y:S01]  /*2ccc0*/  ISETP.GT.AND P0, PT, R0, 0x38, P2 ;  /* 0x000000380000780c */ /* 0x000fe20001704270 */
[-C--:B----4-:R-:W-:Y:S01]  /*2ccd0*/  FMUL R9, R9, R2.reuse ;  /* 0x0000000209097220 */ /* 0x090fe20000400000 */
[----:B---3--:R-:W-:-:S04]  /*2cce0*/  FMUL R10, R10, R2 ;  /* 0x000000020a0a7220 */ /* 0x008fc80000400000 */
[----:B------:R-:W-:Y:S02]  /*2ccf0*/  F2FP.TF32.F32.PACK_B R9, R9 ;  /* 0x00000009ff09723e */ /* 0x000fe400024050ff */
[----:B------:R-:W-:Y:S01]  /*2cd00*/  F2FP.TF32.F32.PACK_B R10, R10 ;  /* 0x0000000aff0a723e */ /* 0x000fe200024050ff */
[-C--:B--2---:R-:W-:Y:S01]  /*2cd10*/  FMUL R3, R3, R2.reuse ;  /* 0x0000000203037220 */ /* 0x084fe20000400000 */
[----:B-----5:R-:W-:-:S04]  /*2cd20*/  FMUL R8, R8, R2 ;  /* 0x0000000208087220 */ /* 0x020fc80000400000 */
[----:B------:R-:W-:Y:S02]  /*2cd30*/  F2FP.TF32.F32.PACK_B R3, R3 ;  /* 0x00000003ff03723e */ /* 0x000fe400024050ff */
[----:B------:R-:W-:-:S03]  /*2cd40*/  F2FP.TF32.F32.PACK_B R8, R8 ;  /* 0x00000008ff08723e */ /* 0x000fc600024050ff */
[----:B------:R0:W-:Y:S04]  /*2cd50*/  @P1 STG.E desc[UR44][R6.64+0xc4], R3 ;  /* 0x0000c40306001986 */ /* 0x0001e8000c10192c */
[----:B------:R1:W-:Y:S04]  /*2cd60*/  @P4 STG.E desc[UR44][R4.64+0xe0], R8 ;  /* 0x0000e00804004986 */ /* 0x0003e8000c10192c */
[----:B0-----:R-:W2:Y:S04]  /*2cd70*/  LDL.LU R3, [R1+0x7c] ;  /* 0x00007c0001037983 */ /* 0x001ea80000300800 */
[----:B-1----:R-:W3:Y:S04]  /*2cd80*/  LDL.LU R8, [R1+0x80] ;  /* 0x0000800001087983 */ /* 0x002ee80000300800 */
[----:B------:R0:W-:Y:S04]  /*2cd90*/  @P5 STG.E desc[UR44][R4.64+0xe4], R9 ;  /* 0x0000e40904005986 */ /* 0x0001e8000c10192c */
[----:B------:R1:W-:Y:S04]  /*2cda0*/  @P0 STG.E desc[UR44][R6.64+0xe0], R10 ;  /* 0x0000e00a06000986 */ /* 0x0003e8000c10192c */
[----:B0-----:R-:W4:Y:S04]  /*2cdb0*/  LDL.LU R9, [R1+0x84] ;  /* 0x0000840001097983 */ /* 0x001f280000300800 */
[----:B-1----:R-:W5:Y:S01]  /*2cdc0*/  LDL.LU R10, [R1+0x88] ;  /* 0x00008800010a7983 */ /* 0x002f620000300800 */
[----:B------:R-:W-:-:S02]  /*2cdd0*/  ISETP.GT.AND P1, PT, R0, 0x39, P2 ;  /* 0x000000390000780c */ /* 0x000fc40001724270 */
[C---:B------:R-:W-:Y:S02]  /*2cde0*/  ISETP.GT.AND P4, PT, R0.reuse, 0x40, P3 ;  /* 0x000000400000780c */ /* 0x040fe40001f84270 */
[C---:B------:R-:W-:Y:S02]  /*2cdf0*/  ISETP.GT.AND P5, PT, R0.reuse, 0x41, P3 ;  /* 0x000000410000780c */ /* 0x040fe40001fa4270 */
[----:B------:R-:W-:Y:S01]  /*2ce00*/  ISETP.GT.AND P0, PT, R0, 0x40, P2 ;  /* 0x000000400000780c */ /* 0x000fe20001704270 */
[-C--:B------:R-:W-:Y:S01]  /*2ce10*/  FMUL R11, R11, R2.reuse ;  /* 0x000000020b0b7220 */ /* 0x080fe20000400000 */
[----:B------:R-:W-:-:S04]  /*2ce20*/  FMUL R13, R13, R2 ;  /* 0x000000020d0d7220 */ /* 0x000fc80000400000 */
[----:B------:R-:W-:Y:S02]  /*2ce30*/  F2FP.TF32.F32.PACK_B R11, R11 ;  /* 0x0000000bff0b723e */ /* 0x000fe400024050ff */
[----:B------:R-:W-:Y:S01]  /*2ce40*/  F2FP.TF32.F32.PACK_B R13, R13 ;  /* 0x0000000dff0d723e */ /* 0x000fe200024050ff */
[----:B------:R-:W-:-:S05]  /*2ce50*/  FMUL R15, R15, R2 ;  /* 0x000000020f0f7220 */ /* 0x000fca0000400000 */
[----:B------:R-:W-:Y:S01]  /*2ce60*/  F2FP.TF32.F32.PACK_B R15, R15 ;  /* 0x0000000fff0f723e */ /* 0x000fe200024050ff */
[----:B------:R-:W-:-:S05]  /*2ce70*/  FMUL R19, R19, R2 ;  /* 0x0000000213137220 */ /* 0x000fca0000400000 */
[----:B------:R-:W-:Y:S01]  /*2ce80*/  F2FP.TF32.F32.PACK_B R19, R19 ;  /* 0x00000013ff13723e */ /* 0x000fe200024050ff */
[-C--:B--2---:R-:W-:Y:S01]  /*2ce90*/  FMUL R3, R3, R2.reuse ;  /* 0x0000000203037220 */ /* 0x084fe20000400000 */
[----:B---3--:R-:W-:-:S04]  /*2cea0*/  FMUL R8, R8, R2 ;  /* 0x0000000208087220 */ /* 0x008fc80000400000 */
[----:B------:R-:W-:Y:S02]  /*2ceb0*/  F2FP.TF32.F32.PACK_B R3, R3 ;  /* 0x00000003ff03723e */ /* 0x000fe400024050ff */
[----:B------:R-:W-:-:S03]  /*2cec0*/  F2FP.TF32.F32.PACK_B R8, R8 ;  /* 0x00000008ff08723e */ /* 0x000fc600024050ff */
[----:B------:R0:W-:Y:S01]  /*2ced0*/  @P1 STG.E desc[UR44][R6.64+0xe4], R3 ;  /* 0x0000e40306001986 */ /* 0x0001e2000c10192c */
[----:B------:R-:W-:-:S03]  /*2cee0*/  ISETP.GT.AND P1, PT, R0, 0x41, P2 ;  /* 0x000000410000780c */ /* 0x000fc60001724270 */
[----:B------:R1:W-:Y:S01]  /*2cef0*/  @P4 STG.E desc[UR44][R4.64+0x100], R8 ;  /* 0x0001000804004986 */ /* 0x0003e2000c10192c */
[----:B------:R-:W-:Y:S01]  /*2cf00*/  ISETP.GT.AND P4, PT, R0, 0x48, P3 ;  /* 0x000000480000780c */ /* 0x000fe20001f84270 */
[-C--:B----4-:R-:W-:Y:S01]  /*2cf10*/  FMUL R9, R9, R2.reuse ;  /* 0x0000000209097220 */ /* 0x090fe20000400000 */
[-C--:B0-----:R-:W-:Y:S01]  /*2cf20*/  FMUL R3, R235, R2.reuse ;  /* 0x00000002eb037220 */ /* 0x081fe20000400000 */
[-C--:B-----5:R-:W-:Y:S01]  /*2cf30*/  FMUL R10, R10, R2.reuse ;  /* 0x000000020a0a7220 */ /* 0x0a0fe20000400000 */
[----:B-1----:R-:W-:Y:S02]  /*2cf40*/  FMUL R8, R234, R2 ;  /* 0x00000002ea087220 */ /* 0x002fe40000400000 */
[----:B------:R-:W-:Y:S02]  /*2cf50*/  F2FP.TF32.F32.PACK_B R9, R9 ;  /* 0x00000009ff09723e */ /* 0x000fe400024050ff */
[----:B------:R-:W-:Y:S02]  /*2cf60*/  F2FP.TF32.F32.PACK_B R10, R10 ;  /* 0x0000000aff0a723e */ /* 0x000fe400024050ff */
[----:B------:R-:W-:-:S02]  /*2cf70*/  F2FP.TF32.F32.PACK_B R3, R3 ;  /* 0x00000003ff03723e */ /* 0x000fc400024050ff */
[----:B------:R-:W-:Y:S01]  /*2cf80*/  F2FP.TF32.F32.PACK_B R8, R8 ;  /* 0x00000008ff08723e */ /* 0x000fe200024050ff */
[----:B------:R0:W-:Y:S01]  /*2cf90*/  @P5 STG.E desc[UR44][R4.64+0x104], R9 ;  /* 0x0001040904005986 */ /* 0x0001e2000c10192c */
[----:B------:R-:W-:-:S03]  /*2cfa0*/  ISETP.GT.AND P5, PT, R0, 0x49, P3 ;  /* 0x000000490000780c */ /* 0x000fc60001fa4270 */
[----:B------:R1:W-:Y:S01]  /*2cfb0*/  @P0 STG.E desc[UR44][R6.64+0x100], R10 ;  /* 0x0001000a06000986 */ /* 0x0003e2000c10192c */
[----:B------:R-:W-:-:S03]  /*2cfc0*/  ISETP.GT.AND P0, PT, R0, 0x48, P2 ;  /* 0x000000480000780c */ /* 0x000fc60001704270 */
[----:B------:R2:W-:Y:S01]  /*2cfd0*/  @P1 STG.E desc[UR44][R6.64+0x104], R3 ;  /* 0x0001040306001986 */ /* 0x0005e2000c10192c */
[----:B------:R-:W-:-:S03]  /*2cfe0*/  ISETP.GT.AND P1, PT, R0, 0x49, P2 ;  /* 0x000000490000780c */ /* 0x000fc60001724270 */
[----:B------:R-:W-:Y:S01]  /*2cff0*/  @P4 STG.E desc[UR44][R4.64+0x120], R8 ;  /* 0x0001200804004986 */ /* 0x000fe2000c10192c */
[-C--:B0-----:R-:W-:Y:S01]  /*2d000*/  FMUL R9, R233, R2.reuse ;  /* 0x00000002e9097220 */ /* 0x081fe20000400000 */
[----:B------:R-:W-:Y:S01]  /*2d010*/  ISETP.GT.AND P4, PT, R0, 0x50, P3 ;  /* 0x000000500000780c */ /* 0x000fe20001f84270 */
[----:B-1----:R-:W-:-:S03]  /*2d020*/  FMUL R10, R232, R2 ;  /* 0x00000002e80a7220 */ /* 0x002fc60000400000 */
[----:B------:R-:W-:Y:S02]  /*2d030*/  F2FP.TF32.F32.PACK_B R9, R9 ;  /* 0x00000009ff09723e */ /* 0x000fe400024050ff */
[----:B------:R-:W-:-:S03]  /*2d040*/  F2FP.TF32.F32.PACK_B R10, R10 ;  /* 0x0000000aff0a723e */ /* 0x000fc600024050ff */
[----:B------:R0:W-:Y:S01]  /*2d050*/  @P5 STG.E desc[UR44][R4.64+0x124], R9 ;  /* 0x0001240904005986 */ /* 0x0001e2000c10192c */
[----:B------:R-:W-:-:S03]  /*2d060*/  ISETP.GT.AND P5, PT, R0, 0x51, P3 ;  /* 0x000000510000780c */ /* 0x000fc60001fa4270 */
[----:B------:R-:W-:Y:S01]  /*2d070*/  @P0 STG.E desc[UR44][R6.64+0x120], R10 ;  /* 0x0001200a06000986 */ /* 0x000fe2000c10192c */
[----:B------:R-:W-:-:S03]  /*2d080*/  ISETP.GT.AND P0, PT, R0, 0x50, P2 ;  /* 0x000000500000780c */ /* 0x000fc60001704270 */
[----:B------:R1:W-:Y:S01]  /*2d090*/  @P1 STG.E desc[UR44][R6.64+0x124], R11 ;  /* 0x0001240b06001986 */ /* 0x0003e2000c10192c */
[C---:B------:R-:W-:Y:S01]  /*2d0a0*/  ISETP.GT.AND P1, PT, R0.reuse, 0x51, P2 ;  /* 0x000000510000780c */ /* 0x040fe20001724270 */
[-C--:B--2---:R-:W-:Y:S02]  /*2d0b0*/  FMUL R3, R231, R2.reuse ;  /* 0x00000002e7037220 */ /* 0x084fe40000400000 */
[----:B------:R2:W-:Y:S01]  /*2d0c0*/  @P4 STG.E desc[UR44][R4.64+0x140], R13 ;  /* 0x0001400d04004986 */ /* 0x0005e2000c10192c */
[----:B------:R-:W-:Y:S01]  /*2d0d0*/  ISETP.GT.AND P4, PT, R0, 0x58, P3 ;  /* 0x000000580000780c */ /* 0x000fe20001f84270 */
[-C--:B0-----:R-:W-:Y:S01]  /*2d0e0*/  FMUL R9, R230, R2.reuse ;  /* 0x00000002e6097220 */ /* 0x081fe20000400000 */
[----:B------:R-:W-:Y:S01]  /*2d0f0*/  F2FP.TF32.F32.PACK_B R3, R3 ;  /* 0x00000003ff03723e */ /* 0x000fe200024050ff */
[----:B-1----:R-:W-:-:S03]  /*2d100*/  FMUL R11, R229, R2 ;  /* 0x00000002e50b7220 */ /* 0x002fc60000400000 */
[----:B------:R-:W-:Y:S01]  /*2d110*/  F2FP.TF32.F32.PACK_B R9, R9 ;  /* 0x00000009ff09723e */ /* 0x000fe200024050ff */
[----:B------:R-:W-:Y:S01]  /*2d120*/  @P5 STG.E desc[UR44][R4.64+0x144], R15 ;  /* 0x0001440f04005986 */ /* 0x000fe2000c10192c */
[----:B------:R-:W-:-:S03]  /*2d130*/  F2FP.TF32.F32.PACK_B R11, R11 ;  /* 0x0000000bff0b723e */ /* 0x000fc600024050ff */
[----:B------:R0:W-:Y:S01]  /*2d140*/  @P0 STG.E desc[UR44][R6.64+0x140], R3 ;  /* 0x0001400306000986 */ /* 0x0001e2000c10192c */
[C---:B------:R-:W-:Y:S02]  /*2d150*/  ISETP.GT.AND P5, PT, R0.reuse, 0x59, P3 ;  /* 0x000000590000780c */ /* 0x040fe40001fa4270 */
[C---:B------:R-:W-:Y:S01]  /*2d160*/  ISETP.GT.AND P0, PT, R0.reuse, 0x58, P2 ;  /* 0x000000580000780c */ /* 0x040fe20001704270 */
[----:B------:R1:W-:Y:S01]  /*2d170*/  @P1 STG.E desc[UR44][R6.64+0x144], R9 ;  /* 0x0001440906001986 */ /* 0x0003e2000c10192c */
[----:B------:R-:W-:Y:S01]  /*2d180*/  ISETP.GT.AND P1, PT, R0, 0x59, P2 ;  /* 0x000000590000780c */ /* 0x000fe20001724270 */
[-C--:B--2---:R-:W-:Y:S02]  /*2d190*/  FMUL R13, R228, R2.reuse ;  /* 0x00000002e40d7220 */ /* 0x084fe40000400000 */
[----:B------:R2:W-:Y:S01]  /*2d1a0*/  @P4 STG.E desc[UR44][R4.64+0x160], R11 ;  /* 0x0001600b04004986 */ /* 0x0005e2000c10192c */
[----:B------:R-:W-:Y:S01]  /*2d1b0*/  ISETP.GT.AND P4, PT, R0, 0x60, P3 ;  /* 0x000000600000780c */ /* 0x000fe20001f84270 */
[-C--:B0-----:R-:W-:Y:S01]  /*2d1c0*/  FMUL R3, R227, R2.reuse ;  /* 0x00000002e3037220 */ /* 0x081fe20000400000 */
[----:B------:R-:W-:Y:S01]  /*2d1d0*/  F2FP.TF32.F32.PACK_B R13, R13 ;  /* 0x0000000dff0d723e */ /* 0x000fe200024050ff */
[----:B-1----:R-:W-:-:S03]  /*2d1e0*/  FMUL R9, R226, R2 ;  /* 0x00000002e2097220 */ /* 0x002fc60000400000 */
[----:B------:R-:W-:Y:S01]  /*2d1f0*/  F2FP.TF32.F32.PACK_B R3, R3 ;  /* 0x00000003ff03723e */ /* 0x000fe200024050ff */
[----:B------:R0:W-:Y:S01]  /*2d200*/  @P5 STG.E desc[UR44][R4.64+0x164], R13 ;  /* 0x0001640d04005986 */ /* 0x0001e2000c10192c */
[----:B------:R-:W-:-:S03]  /*2d210*/  F2FP.TF32.F32.PACK_B R9, R9 ;  /* 0x00000009ff09723e */ /* 0x000fc600024050ff */
[----:B------:R-:W-:Y:S01]  /*2d220*/  @P0 STG.E desc[UR44][R6.64+0x160], R19 ;  /* 0x0001601306000986 */ /* 0x000fe2000c10192c */
[C---:B------:R-:W-:Y:S02]  /*2d230*/  ISETP.GT.AND P5, PT, R0.reuse, 0x61, P3 ;  /* 0x000000610000780c */ /* 0x040fe40001fa4270 */
[C---:B------:R-:W-:Y:S01]  /*2d240*/  ISETP.GT.AND P0, PT, R0.reuse, 0x60, P2 ;  /* 0x000000600000780c */ /* 0x040fe20001704270 */
[----:B------:R1:W-:Y:S01]  /*2d250*/  @P1 STG.E desc[UR44][R6.64+0x164], R3 ;  /* 0x0001640306001986 */ /* 0x0003e2000c10192c */
[C---:B------:R-:W-:Y:S01]  /*2d260*/  ISETP.GT.AND P1, PT, R0.reuse, 0x61, P2 ;  /* 0x000000610000780c */ /* 0x040fe20001724270 */
[-C--:B--2---:R-:W-:Y:S02]  /*2d270*/  FMUL R11, R225, R2.reuse ;  /* 0x00000002e10b7220 */ /* 0x084fe40000400000 */
[----:B------:R2:W-:Y:S01]  /*2d280*/  @P4 STG.E desc[UR44][R4.64+0x180], R9 ;  /* 0x0001800904004986 */ /* 0x0005e2000c10192c */
[----:B------:R-:W-:Y:S01]  /*2d290*/  ISETP.GT.AND P4, PT, R0, 0x68, P3 ;  /* 0x000000680000780c */ /* 0x000fe20001f84270 */
[-C--:B------:R-:W-:Y:S01]  /*2d2a0*/  FMUL R15, R224, R2.reuse ;  /* 0x00000002e00f7220 */ /* 0x080fe20000400000 */
[-C--:B0-----:R-:W-:Y:S01]  /*2d2b0*/  FMUL R13, R223, R2.reuse ;  /* 0x00000002df0d7220 */ /* 0x081fe20000400000 */
[----:B------:R-:W-:Y:S01]  /*2d2c0*/  F2FP.TF32.F32.PACK_B R11, R11 ;  /* 0x0000000bff0b723e */ /* 0x000fe200024050ff */
[----:B-1----:R-:W-:-:S02]  /*2d2d0*/  FMUL R3, R222, R2 ;  /* 0x00000002de037220 */ /* 0x002fc40000400000 */
[----:B------:R-:W-:Y:S02]  /*2d2e0*/  F2FP.TF32.F32.PACK_B R15, R15 ;  /* 0x0000000fff0f723e */ /* 0x000fe400024050ff */
[----:B------:R-:W-:Y:S02]  /*2d2f0*/  F2FP.TF32.F32.PACK_B R13, R13 ;  /* 0x0000000dff0d723e */ /* 0x000fe400024050ff */
[----:B------:R-:W-:Y:S01]  /*2d300*/  F2FP.TF32.F32.PACK_B R3, R3 ;  /* 0x00000003ff03723e */ /* 0x000fe200024050ff */
[----:B------:R0:W-:Y:S01]  /*2d310*/  @P5 STG.E desc[UR44][R4.64+0x184], R11 ;  /* 0x0001840b04005986 */ /* 0x0001e2000c10192c */
[----:B------:R-:W-:-:S03]  /*2d320*/  ISETP.GT.AND P5, PT, R0, 0x69, P3 ;  /* 0x000000690000780c */ /* 0x000fc60001fa4270 */
[----:B------:R-:W-:Y:S01]  /*2d330*/  @P0 STG.E desc[UR44][R6.64+0x180], R15 ;  /* 0x0001800f06000986 */ /* 0x000fe2000c10192c */
[C---:B------:R-:W-:Y:S01]  /*2d340*/  ISETP.GT.AND P0, PT, R0.reuse, 0x68, P2 ;  /* 0x000000680000780c */ /* 0x040fe20001704270 */
[-C--:B--2---:R-:W-:Y:S02]  /*2d350*/  FMUL R9, R221, R2.reuse ;  /* 0x00000002dd097220 */ /* 0x084fe40000400000 */
[----:B------:R1:W-:Y:S01]  /*2d360*/  @P1 STG.E desc[UR44][R6.64+0x184], R13 ;  /* 0x0001840d06001986 */ /* 0x0003e2000c10192c */
[----:B------:R-:W-:Y:S01]  /*2d370*/  ISETP.GT.AND P1, PT, R0, 0x69, P2 ;  /* 0x000000690000780c */ /* 0x000fe20001724270 */
[-C--:B------:R-:W-:Y:S02]  /*2d380*/  FMUL R19, R220, R2.reuse ;  /* 0x00000002dc137220 */ /* 0x080fe40000400000 */
[----:B------:R2:W-:Y:S01]  /*2d390*/  @P4 STG.E desc[UR44][R4.64+0x1a0], R3 ;  /* 0x0001a00304004986 */ /* 0x0005e2000c10192c */
[----:B------:R-:W-:Y:S01]  /*2d3a0*/  ISETP.GT.AND P4, PT, R0, 0x70, P3 ;  /* 0x000000700000780c */ /* 0x000fe20001f84270 */
[----:B0-----:R-:W-:Y:S01]  /*2d3b0*/  FMUL R11, R219, R2 ;  /* 0x00000002db0b7220 */ /* 0x001fe20000400000 */
[----:B------:R-:W-:-:S02]  /*2d3c0*/  F2FP.TF32.F32.PACK_B R9, R9 ;  /* 0x00000009ff09723e */ /* 0x000fc400024050ff */
[----:B------:R-:W-:Y:S01]  /*2d3d0*/  F2FP.TF32.F32.PACK_B R19, R19 ;  /* 0x00000013ff13723e */ /* 0x000fe200024050ff */
[-C--:B-1----:R-:W-:Y:S01]  /*2d3e0*/  FMUL R13, R218, R2.reuse ;  /* 0x00000002da0d7220 */ /* 0x082fe20000400000 */
[----:B------:R-:W-:Y:S01]  /*2d3f0*/  F2FP.TF32.F32.PACK_B R11, R11 ;  /* 0x0000000bff0b723e */ /* 0x000fe200024050ff */
[----:B------:R0:W-:Y:S03]  /*2d400*/  @P5 STG.E desc[UR44][R4.64+0x1a4], R9 ;  /* 0x0001a40904005986 */ /* 0x0001e6000c10192c */
[----:B------:R-:W-:Y:S01]  /*2d410*/  F2FP.TF32.F32.PACK_B R13, R13 ;  /* 0x0000000dff0d723e */ /* 0x000fe200024050ff */
[----:B------:R-:W-:Y:S01]  /*2d420*/  @P0 STG.E desc[UR44][R6.64+0x1a0], R19 ;  /* 0x0001a01306000986 */ /* 0x000fe2000c10192c */
[C---:B------:R-:W-:Y:S02]  /*2d430*/  ISETP.GT.AND P5, PT, R0.reuse, 0x71, P3 ;  /* 0x000000710000780c */ /* 0x040fe40001fa4270 */
[C---:B------:R-:W-:Y:S01]  /*2d440*/  ISETP.GT.AND P0, PT, R0.reuse, 0x70, P2 ;  /* 0x000000700000780c */ /* 0x040fe20001704270 */
[----:B------:R1:W-:Y:S01]  /*2d450*/  @P1 STG.E desc[UR44][R6.64+0x1a4], R11 ;  /* 0x0001a40b06001986 */ /* 0x0003e2000c10192c */
[----:B------:R-:W-:Y:S01]  /*2d460*/  ISETP.GT.AND P1, PT, R0, 0x71, P2 ;  /* 0x000000710000780c */ /* 0x000fe20001724270 */
[----:B--2---:R-:W-:-:S02]  /*2d470*/  FMUL R3, R217, R2 ;  /* 0x00000002d9037220 */ /* 0x004fc40000400000 */
[----:B------:R2:W-:Y:S01]  /*2d480*/  @P4 STG.E desc[UR44][R4.64+0x1c0], R13 ;  /* 0x0001c00d04004986 */ /* 0x0005e2000c10192c */
[----:B------:R-:W-:Y:S01]  /*2d490*/  ISETP.GT.AND P4, PT, R0, 0x78, P3 ;  /* 0x000000780000780c */ /* 0x000fe20001f84270 */
[-C--:B------:R-:W-:Y:S01]  /*2d4a0*/  FMUL R15, R216, R2.reuse ;  /* 0x00000002d80f7220 */ /* 0x080fe20000400000 */
[-C--:B0-----:R-:W-:Y:S01]  /*2d4b0*/  FMUL R9, R215, R2.reuse ;  /* 0x00000002d7097220 */ /* 0x081fe20000400000 */
[----:B------:R-:W-:Y:S01]  /*2d4c0*/  F2FP.TF32.F32.PACK_B R3, R3 ;  /* 0x00000003ff03723e */ /* 0x000fe200024050ff */
[----:B-1----:R-:W-:Y:S02]  /*2d4d0*/  FMUL R11, R214, R2 ;  /* 0x00000002d60b7220 */ /* 0x002fe40000400000 */
        /* <DEDUP_REMOVED lines=219> */
[C---:B------:R-:W-:Y:S01]  /*2e290*/  ISETP.GT.AND P4, PT, R0.reuse, 0xe8, P3 ;  /* 0x000000e80000780c */ /* 0x040fe20001f84270 */
[-C--:B------:R-:W-:Y:S01]  /*2e2a0*/  FMUL R15, R159, R2.reuse ;  /* 0x000000029f0f7220 */ /* 0x080fe20000400000 */
[----:B------:R-:W-:Y:S01]  /*2e2b0*/  ISETP.GT.AND P6, PT, R0, 0xe9, P3 ;  /* 0x000000e90000780c */ /* 0x000fe20001fc4270 */
[-C--:B0-----:R-:W-:Y:S01]  /*2e2c0*/  FMUL R13, R157, R2.reuse ;  /* 0x000000029d0d7220 */ /* 0x081fe20000400000 */
[----:B------:R-:W-:Y:S01]  /*2e2d0*/  F2FP.TF32.F32.PACK_B R11, R11 ;  /* 0x0000000bff0b723e */ /* 0x000fe200024050ff */
[-C--:B-1----:R-:W-:Y:S01]  /*2e2e0*/  FMUL R3, R156, R2.reuse ;  /* 0x000000029c037220 */ /* 0x082fe20000400000 */
[----:B------:R-:W-:Y:S01]  /*2e2f0*/  F2FP.TF32.F32.PACK_B R15, R15 ;  /* 0x0000000fff0f723e */ /* 0x000fe200024050ff */
[----:B--2---:R-:W-:Y:S01]  /*2e300*/  FMUL R9, R155, R2 ;  /* 0x000000029b097220 */ /* 0x004fe20000400000 */
[----:B------:R-:W-:Y:S02]  /*2e310*/  F2FP.TF32.F32.PACK_B R13, R13 ;  /* 0x0000000dff0d723e */ /* 0x000fe400024050ff */
[----:B------:R-:W-:Y:S01]  /*2e320*/  F2FP.TF32.F32.PACK_B R3, R3 ;  /* 0x00000003ff03723e */ /* 0x000fe200024050ff */
[----:B------:R0:W-:Y:S01]  /*2e330*/  @P5 STG.E desc[UR44][R4.64+0x384], R11 ;  /* 0x0003840b04005986 */ /* 0x0001e2000c10192c */
[----:B------:R-:W-:-:S03]  /*2e340*/  F2FP.TF32.F32.PACK_B R9, R9 ;  /* 0x00000009ff09723e */ /* 0x000fc600024050ff */
[----:B------:R-:W-:Y:S01]  /*2e350*/  @P0 STG.E desc[UR44][R6.64+0x380], R15 ;  /* 0x0003800f06000986 */ /* 0x000fe2000c10192c */
[----:B------:R-:W-:-:S03]  /*2e360*/  ISETP.GT.AND P0, PT, R0, 0xe8, P2 ;  /* 0x000000e80000780c */ /* 0x000fc60001704270 */
[----:B------:R1:W-:Y:S01]  /*2e370*/  @P1 STG.E desc[UR44][R6.64+0x384], R13 ;  /* 0x0003840d06001986 */ /* 0x0003e2000c10192c */
[----:B------:R-:W-:-:S03]  /*2e380*/  ISETP.GT.AND P5, PT, R0, 0xe9, P2 ;  /* 0x000000e90000780c */ /* 0x000fc600017a4270 */
[----:B------:R2:W-:Y:S01]  /*2e390*/  @P4 STG.E desc[UR44][R4.64+0x3a0], R3 ;  /* 0x0003a00304004986 */ /* 0x0005e2000c10192c */
[-C--:B------:R-:W-:Y:S01]  /*2e3a0*/  FMUL R19, R154, R2.reuse ;  /* 0x000000029a137220 */ /* 0x080fe20000400000 */
[C---:B------:R-:W-:Y:S02]  /*2e3b0*/  ISETP.GT.AND P4, PT, R0.reuse, 0xf1, P3 ;  /* 0x000000f10000780c */ /* 0x040fe40001f84270 */
[----:B------:R3:W-:Y:S01]  /*2e3c0*/  @P6 STG.E desc[UR44][R4.64+0x3a4], R9 ;  /* 0x0003a40904006986 */ /* 0x0007e2000c10192c */
[----:B------:R-:W-:Y:S01]  /*2e3d0*/  ISETP.GT.AND P6, PT, R0, 0xf0, P3 ;  /* 0x000000f00000780c */ /* 0x000fe20001fc4270 */
[-C--:B0-----:R-:W-:Y:S01]  /*2e3e0*/  FMUL R11, R153, R2.reuse ;  /* 0x00000002990b7220 */ /* 0x081fe20000400000 */
[-C--:B-1----:R-:W-:Y:S01]  /*2e3f0*/  FMUL R13, R152, R2.reuse ;  /* 0x00000002980d7220 */ /* 0x082fe20000400000 */
[----:B------:R-:W-:Y:S01]  /*2e400*/  F2FP.TF32.F32.PACK_B R19, R19 ;  /* 0x00000013ff13723e */ /* 0x000fe200024050ff */
[----:B--2---:R-:W-:Y:S02]  /*2e410*/  FMUL R3, R23, R2 ;  /* 0x0000000217037220 */ /* 0x004fe40000400000 */
[----:B------:R-:W-:-:S02]  /*2e420*/  F2FP.TF32.F32.PACK_B R11, R11 ;  /* 0x0000000bff0b723e */ /* 0x000fc400024050ff */
[----:B------:R-:W-:Y:S02]  /*2e430*/  F2FP.TF32.F32.PACK_B R13, R13 ;  /* 0x0000000dff0d723e */ /* 0x000fe400024050ff */
[----:B------:R-:W-:Y:S01]  /*2e440*/  F2FP.TF32.F32.PACK_B R3, R3 ;  /* 0x00000003ff03723e */ /* 0x000fe200024050ff */
[----:B------:R0:W-:Y:S04]  /*2e450*/  @P0 STG.E desc[UR44][R6.64+0x3a0], R19 ;  /* 0x0003a01306000986 */ /* 0x0001e8000c10192c */
[----:B------:R1:W-:Y:S04]  /*2e460*/  @P5 STG.E desc[UR44][R6.64+0x3a4], R11 ;  /* 0x0003a40b06005986 */ /* 0x0003e8000c10192c */
[----:B------:R-:W-:Y:S01]  /*2e470*/  @P6 STG.E desc[UR44][R4.64+0x3c0], R13 ;  /* 0x0003c00d04006986 */ /* 0x000fe2000c10192c */
[----:B------:R-:W-:-:S03]  /*2e480*/  ISETP.GT.AND P6, PT, R0, 0xf0, P2 ;  /* 0x000000f00000780c */ /* 0x000fc600017c4270 */
[----:B------:R2:W-:Y:S01]  /*2e490*/  @P4 STG.E desc[UR44][R4.64+0x3c4], R3 ;  /* 0x0003c40304004986 */ /* 0x0005e2000c10192c */
[C---:B------:R-:W-:Y:S02]  /*2e4a0*/  ISETP.GT.AND P4, PT, R0.reuse, 0xf8, P3 ;  /* 0x000000f80000780c */ /* 0x040fe40001f84270 */
[C---:B------:R-:W-:Y:S02]  /*2e4b0*/  ISETP.GT.AND P3, PT, R0.reuse, 0xf9, P3 ;  /* 0x000000f90000780c */ /* 0x040fe40001f64270 */
[----:B------:R-:W-:Y:S01]  /*2e4c0*/  ISETP.GT.AND P5, PT, R0, 0xf1, P2 ;  /* 0x000000f10000780c */ /* 0x000fe200017a4270 */
[-C--:B---3--:R-:W-:Y:S01]  /*2e4d0*/  FMUL R9, R22, R2.reuse ;  /* 0x0000000216097220 */ /* 0x088fe20000400000 */
[-C--:B------:R-:W-:Y:S01]  /*2e4e0*/  FMUL R15, R21, R2.reuse ;  /* 0x00000002150f7220 */ /* 0x080fe20000400000 */
[-C--:B0-----:R-:W-:Y:S01]  /*2e4f0*/  FMUL R19, R20, R2.reuse ;  /* 0x0000000214137220 */ /* 0x081fe20000400000 */
[----:B------:R-:W-:Y:S01]  /*2e500*/  FMUL R21, R18, R2 ;  /* 0x0000000212157220 */ /* 0x000fe20000400000 */
[----:B------:R-:W-:Y:S01]  /*2e510*/  USHF.L.U32 UR12, UR8, 0x9, URZ ;  /* 0x00000009080c7899 */ /* 0x000fe2000800063f */
[----:B------:R-:W-:-:S02]  /*2e520*/  F2FP.TF32.F32.PACK_B R9, R9 ;  /* 0x00000009ff09723e */ /* 0x000fc400024050ff */
[----:B------:R-:W-:Y:S02]  /*2e530*/  F2FP.TF32.F32.PACK_B R15, R15 ;  /* 0x0000000fff0f723e */ /* 0x000fe400024050ff */
[----:B------:R-:W-:Y:S01]  /*2e540*/  F2FP.TF32.F32.PACK_B R19, R19 ;  /* 0x00000013ff13723e */ /* 0x000fe200024050ff */
[----:B------:R-:W-:Y:S01]  /*2e550*/  USHF.L.U64.HI UR11, UR8, 0x9, UR9 ;  /* 0x00000009080b7899 */ /* 0x000fe20008010209 */
[----:B------:R-:W-:Y:S01]  /*2e560*/  F2FP.TF32.F32.PACK_B R21, R21 ;  /* 0x00000015ff15723e */ /* 0x000fe200024050ff */
[----:B-1----:R-:W-:Y:S01]  /*2e570*/  @P3 IMAD.MOV.U32 R11, RZ, RZ, R5 ;  /* 0x000000ffff0b3224 */ /* 0x002fe200078e0005 */
[----:B------:R-:W-:Y:S01]  /*2e580*/  @P3 MOV R10, R4 ;  /* 0x00000004000a3202 */ /* 0x000fe20000000f00 */
[----:B------:R0:W-:Y:S01]  /*2e590*/  @P6 STG.E desc[UR44][R6.64+0x3c0], R9 ;  /* 0x0003c00906006986 */ /* 0x0001e2000c10192c */
[----:B--2---:R-:W-:-:S03]  /*2e5a0*/  IMAD.U32 R3, RZ, RZ, UR12 ;  /* 0x0000000cff037e24 */ /* 0x004fc6000f8e00ff */
[----:B------:R-:W-:Y:S01]  /*2e5b0*/  @P5 STG.E desc[UR44][R6.64+0x3c4], R15 ;  /* 0x0003c40f06005986 */ /* 0x000fe2000c10192c */
[----:B------:R-:W-:-:S03]  /*2e5c0*/  ISETP.GT.AND P1, PT, R158, 0x80, PT ;  /* 0x000000809e00780c */ /* 0x000fc60003f24270 */
[----:B------:R1:W-:Y:S01]  /*2e5d0*/  @P4 STG.E desc[UR44][R4.64+0x3e0], R19 ;  /* 0x0003e01304004986 */ /* 0x0003e2000c10192c */
[C---:B------:R-:W-:Y:S02]  /*2e5e0*/  ISETP.GT.AND P4, PT, R0.reuse, 0xf8, P2 ;  /* 0x000000f80000780c */ /* 0x040fe40001784270 */
[----:B------:R-:W-:Y:S01]  /*2e5f0*/  ISETP.GT.AND P2, PT, R0, 0xf9, P2 ;  /* 0x000000f90000780c */ /* 0x000fe20001744270 */
[----:B------:R2:W-:Y:S01]  /*2e600*/  @P3 STG.E desc[UR44][R10.64+0x3e4], R21 ;  /* 0x0003e4150a003986 */ /* 0x0005e2000c10192c */
[----:B0-----:R-:W-:Y:S01]  /*2e610*/  MOV R9, UR11 ;  /* 0x0000000b00097c02 */ /* 0x001fe20008000f00 */
[-C--:B------:R-:W-:Y:S01]  /*2e620*/  FMUL R23, R14, R2.reuse ;  /* 0x000000020e177220 */ /* 0x080fe20000400000 */
[----:B------:R-:W-:Y:S01]  /*2e630*/  IADD3 R8, P3, P6, R4, UR5, R3 ;  /* 0x0000000504087c10 */ /* 0x000fe2000fe7e003 */
[-C--:B------:R-:W-:Y:S01]  /*2e640*/  FMUL R13, R12, R2.reuse ;  /* 0x000000020c0d7220 */ /* 0x080fe20000400000 */
[----:B------:R-:W-:Y:S02]  /*2e650*/  ISETP.GT.AND P5, PT, R0, RZ, P1 ;  /* 0x000000ff0000720c */ /* 0x000fe40000fa4270 */
[----:B------:R-:W-:Y:S01]  /*2e660*/  IADD3.X R9, R5, UR4, R9, P3, P6 ;  /* 0x0000000405097c10 */ /* 0x000fe20009fec409 */
[----:B------:R-:W-:Y:S01]  /*2e670*/  FMUL R3, R24, R2 ;  /* 0x0000000218037220 */ /* 0x000fe20000400000 */
[----:B------:R-:W-:-:S02]  /*2e680*/  ISETP.GT.AND P3, PT, R0, 0x1, P1 ;  /* 0x000000010000780c */ /* 0x000fc40000f64270 */
[----:B------:R-:W-:Y:S01]  /*2e690*/  F2FP.TF32.F32.PACK_B R23, R23 ;  /* 0x00000017ff17723e */ /* 0x000fe200024050ff */
[----:B------:R-:W-:Y:S01]  /*2e6a0*/  FMUL R25, R25, R2 ;  /* 0x0000000219197220 */ /* 0x000fe20000400000 */
[----:B-1----:R-:W-:Y:S02]  /*2e6b0*/  IADD3 R4, P6, R4, UR12, RZ ;  /* 0x0000000c04047c10 */ /* 0x002fe4000ffde0ff */
[----:B------:R-:W-:Y:S02]  /*2e6c0*/  F2FP.TF32.F32.PACK_B R13, R13 ;  /* 0x0000000dff0d723e */ /* 0x000fe400024050ff */
[----:B------:R-:W-:Y:S01]  /*2e6d0*/  ISETP.GT.AND P0, PT, R158, 0x88, PT ;  /* 0x000000889e00780c */ /* 0x000fe20003f04270 */
[----:B------:R-:W-:Y:S01]  /*2e6e0*/  @P4 STG.E desc[UR44][R6.64+0x3e0], R23 ;  /* 0x0003e01706004986 */ /* 0x000fe2000c10192c */
[----:B------:R-:W-:Y:S02]  /*2e6f0*/  IADD3.X R5, R5, UR11, RZ, P6, !PT ;  /* 0x0000000b05057c10 */ /* 0x000fe4000b7fe4ff */
[----:B------:R-:W-:Y:S01]  /*2e700*/  F2FP.TF32.F32.PACK_B R3, R3 ;  /* 0x00000003ff03723e */ /* 0x000fe200024050ff */
[----:B------:R-:W-:Y:S01]  /*2e710*/  @P2 STG.E desc[UR44][R6.64+0x3e4], R13 ;  /* 0x0003e40d06002986 */ /* 0x000fe2000c10192c */
[----:B------:R-:W-:-:S02]  /*2e720*/  F2FP.TF32.F32.PACK_B R25, R25 ;  /* 0x00000019ff19723e */ /* 0x000fc400024050ff */
[----:B------:R-:W-:Y:S01]  /*2e730*/  ISETP.GT.AND P2, PT, R0, RZ, P0 ;  /* 0x000000ff0000720c */ /* 0x000fe20000744270 */
[----:B------:R0:W-:Y:S01]  /*2e740*/  @P5 STG.E desc[UR44][R4.64], R3 ;  /* 0x0000000304005986 */ /* 0x0001e2000c10192c */
[-C--:B------:R-:W-:Y:S01]  /*2e750*/  FMUL R15, R26, R2.reuse ;  /* 0x000000021a0f7220 */ /* 0x080fe20000400000 */
[----:B------:R-:W-:Y:S02]  /*2e760*/  ISETP.GT.AND P4, PT, R0, 0x1, P0 ;  /* 0x000000010000780c */ /* 0x000fe40000784270 */
[----:B--2---:R-:W-:Y:S01]  /*2e770*/  IADD3 R10, P5, R4, UR5, RZ ;  /* 0x00000005040a7c10 */ /* 0x004fe2000ffbe0ff */
[----:B------:R-:W-:Y:S01]  /*2e780*/  @P3 STG.E desc[UR44][R4.64+0x4], R25 ;  /* 0x0000041904003986 */ /* 0x000fe2000c10192c */
[----:B------:R-:W-:Y:S01]  /*2e790*/  ISETP.GT.AND P3, PT, R0, 0x8, P1 ;  /* 0x000000080000780c */ /* 0x000fe20000f64270 */
[-C--:B------:R-:W-:Y:S01]  /*2e7a0*/  FMUL R27, R27, R2.reuse ;  /* 0x000000021b1b7220 */ /* 0x080fe20000400000 */
[----:B------:R-:W-:Y:S02]  /*2e7b0*/  F2FP.TF32.F32.PACK_B R15, R15 ;  /* 0x0000000fff0f723e */ /* 0x000fe400024050ff */
[----:B------:R-:W-:Y:S01]  /*2e7c0*/  IADD3.X R11, R5, UR4, RZ, P5, !PT ;  /* 0x00000004050b7c10 */ /* 0x000fe2000affe4ff */
[----:B0-----:R-:W-:Y:S01]  /*2e7d0*/  FMUL R3, R28, R2 ;  /* 0x000000021c037220 */ /* 0x001fe20000400000 */
[----:B------:R-:W-:-:S02]  /*2e7e0*/  F2FP.TF32.F32.PACK_B R27, R27 ;  /* 0x0000001bff1b723e */ /* 0x000fc400024050ff */
[C---:B------:R-:W-:Y:S01]  /*2e7f0*/  ISETP.GT.AND P5, PT, R0.reuse, 0x9, P1 ;  /* 0x000000090000780c */ /* 0x040fe20000fa4270 */
[----:B------:R-:W-:Y:S01]  /*2e800*/  @P2 STG.E desc[UR44][R10.64], R15 ;  /* 0x0000000f0a002986 */ /* 0x000fe2000c10192c */
[----:B------:R-:W-:Y:S02]  /*2e810*/  F2FP.TF32.F32.PACK_B R3, R3 ;  /* 0x00000003ff03723e */ /* 0x000fe400024050ff */
[----:B------:R-:W-:Y:S01]  /*2e820*/  ISETP.GT.AND P2, PT, R0, 0x8, P0 ;  /* 0x000000080000780c */ /* 0x000fe20000744270 */
[-C--:B------:R-:W-:Y:S01]  /*2e830*/  FMUL R29, R29, R2.reuse ;  /* 0x000000021d1d7220 */ /* 0x080fe20000400000 */
[----:B------:R0:W-:Y:S01]  /*2e840*/  @P4 STG.E desc[UR44][R10.64+0x4], R27 ;  /* 0x0000041b0a004986 */ /* 0x0001e2000c10192c */
[----:B------:R-:W-:Y:S01]  /*2e850*/  FMUL R13, R30, R2 ;  /* 0x000000021e0d7220 */ /* 0x000fe20000400000 */
[----:B------:R-:W-:Y:S02]  /*2e860*/  IADD3 R6, P4, R4, UR5, RZ ;  /* 0x0000000504067c10 */ /* 0x000fe4000ff9e0ff */
[----:B------:R1:W-:Y:S01]  /*2e870*/  @P3 STG.E desc[UR44][R4.64+0x20], R3 ;  /* 0x0000200304003986 */ /* 0x0003e2000c10192c */
[----:B------:R-:W-:-:S02]  /*2e880*/  ISETP.GT.AND P3, PT, R0, 0x9, P0 ;  /* 0x000000090000780c */ /* 0x000fc40000764270 */
[----:B------:R-:W-:Y:S01]  /*2e890*/  F2FP.TF32.F32.PACK_B R29, R29 ;  /* 0x0000001dff1d723e */ /* 0x000fe200024050ff */
[----:B------:R-:W-:Y:S01]  /*2e8a0*/  FMUL R31, R31, R2 ;  /* 0x000000021f1f7220 */ /* 0x000fe20000400000 */
[----:B------:R-:W-:Y:S02]  /*2e8b0*/  F2FP.TF32.F32.PACK_B R13, R13 ;  /* 0x0000000dff0d723e */ /* 0x000fe400024050ff */
[----:B------:R-:W-:Y:S01]  /*2e8c0*/  IADD3.X R7, R5, UR4, RZ, P4, !PT ;  /* 0x0000000405077c10 */ /* 0x000fe2000a7fe4ff */
[----:B------:R-:W-:Y:S01]  /*2e8d0*/  @P5 STG.E desc[UR44][R4.64+0x24], R29 ;  /* 0x0000241d04005986 */ /* 0x000fe2000c10192c */
[----:B------:R-:W-:-:S03]  /*2e8e0*/  F2FP.TF32.F32.PACK_B R31, R31 ;  /* 0x0000001fff1f723e */ /* 0x000fc600024050ff */
[----:B------:R2:W-:Y:S01]  /*2e8f0*/  @P2 STG.E desc[UR44][R6.64+0x20], R13 ;  /* 0x0000200d06002986 */ /* 0x0005e2000c10192c */
[C---:B------:R-:W-:Y:S02]  /*2e900*/  ISETP.GT.AND P2, PT, R0.reuse, 0x10, P0 ;  /* 0x000000100000780c */ /* 0x040fe40000744270 */
[C---:B------:R-:W-:Y:S01]  /*2e910*/  ISETP.GT.AND P4, PT, R0.reuse, 0x10, P1 ;  /* 0x000000100000780c */ /* 0x040fe20000f84270 */
[----:B------:R-:W-:Y:S01]  /*2e920*/  @P3 STG.E desc[UR44][R8.64+0x24], R31 ;  /* 0x0000241f08003986 */ /* 0x000fe2000c10192c */
[----:B------:R-:W-:Y:S01]  /*2e930*/  ISETP.GT.AND P5, PT, R0, 0x11, P1 ;  /* 0x000000110000780c */ /* 0x000fe20000fa4270 */
[-C--:B0-----:R-:W-:Y:S01]  /*2e940*/  FMUL R11, R32, R2.reuse ;  /* 0x00000002200b7220 */ /* 0x081fe20000400000 */
[----:B------:R-:W-:Y:S01]  /*2e950*/  ISETP.GT.AND P3, PT, R0, 0x11, P0 ;  /* 0x000000110000780c */ /* 0x000fe20000764270 */
[-C--:B------:R-:W-:Y:S01]  /*2e960*/  FMUL R33, R33, R2.reuse ;  /* 0x0000000221217220 */ /* 0x080fe20000400000 */
[----:B-1----:R-:W-:Y:S02]  /*2e970*/  FMUL R3, R34, R2 ;  /* 0x0000000222037220 */ /* 0x002fe40000400000 */
[----:B------:R-:W-:-:S02]  /*2e980*/  F2FP.TF32.F32.PACK_B R11, R11 ;  /* 0x0000000bff0b723e */ /* 0x000fc400024050ff */
[----:B------:R-:W-:Y:S01]  /*2e990*/  F2FP.TF32.F32.PACK_B R33, R33 ;  /* 0x00000021ff21723e */ /* 0x000fe200024050ff */
[----:B--2---:R-:W-:Y:S01]  /*2e9a0*/  @P2 IMAD.MOV.U32 R6, RZ, RZ, R8 ;  /* 0x000000ffff062224 */ /* 0x004fe200078e0008 */
[----:B------:R-:W-:Y:S01]  /*2e9b0*/  F2FP.TF32.F32.PACK_B R3, R3 ;  /* 0x00000003ff03723e */ /* 0x000fe200024050ff */
[----:B------:R-:W-:Y:S01]  /*2e9c0*/  FMUL R35, R35, R2 ;  /* 0x0000000223237220 */ /* 0x000fe20000400000 */
[----:B------:R-:W-:Y:S01]  /*2e9d0*/  @P2 MOV R7, R9 ;  /* 0x0000000900072202 */ /* 0x000fe20000000f00 */
[----:B------:R-:W-:Y:S04]  /*2e9e0*/  @P4 STG.E desc[UR44][R4.64+0x40], R11 ;  /* 0x0000400b04004986 */ /* 0x000fe8000c10192c */
[----:B------:R-:W-:Y:S01]  /*2e9f0*/  @P5 STG.E desc[UR44][R4.64+0x44], R33 ;  /* 0x0000442104005986 */ /* 0x000fe2000c10192c */
[----:B------:R-:W-:-:S03]  /*2ea00*/  F2FP.TF32.F32.PACK_B R35, R35 ;  /* 0x00000023ff23723e */ /* 0x000fc600024050ff */
[----:B------:R0:W-:Y:S01]  /*2ea10*/  @P2 STG.E desc[UR44][R6.64+0x40], R3 ;  /* 0x0000400306002986 */ /* 0x0001e2000c10192c */
[C---:B------:R-:W-:Y:S02]  /*2ea20*/  ISETP.GT.AND P2, PT, R0.reuse, 0x18, P0 ;  /* 0x000000180000780c */ /* 0x040fe40000744270 */
[C---:B------:R-:W-:Y:S02]  /*2ea30*/  ISETP.GT.AND P4, PT, R0.reuse, 0x18, P1 ;  /* 0x000000180000780c */ /* 0x040fe40000f84270 */
[----:B------:R-:W-:Y:S01]  /*2ea40*/  ISETP.GT.AND P5, PT, R0, 0x19, P1 ;  /* 0x000000190000780c */ /* 0x000fe20000fa4270 */
[----:B0-----:R-:W-:Y:S01]  /*2ea50*/  @P3 IMAD.MOV.U32 R6, RZ, RZ, R8 ;  /* 0x000000ffff063224 */ /* 0x001fe200078e0008 */
[----:B------:R-:W-:Y:S01]  /*2ea60*/  @P3 MOV R7, R9 ;  /* 0x0000000900073202 */ /* 0x000fe20000000f00 */
[-C--:B------:R-:W-:Y:S01]  /*2ea70*/  FMUL R13, R36, R2.reuse ;  /* 0x00000002240d7220 */ /* 0x080fe20000400000 */
[----:B------:R-:W-:-:S03]  /*2ea80*/  FMUL R37, R37, R2 ;  /* 0x0000000225257220 */ /* 0x000fc60000400000 */
[----:B------:R0:W-:Y:S01]  /*2ea90*/  @P3 STG.E desc[UR44][R6.64+0x44], R35 ;  /* 0x0000442306003986 */ /* 0x0001e2000c10192c */
[----:B------:R-:W-:Y:S01]  /*2eaa0*/  ISETP.GT.AND P3, PT, R0, 0x19, P0 ;  /* 0x000000190000780c */ /* 0x000fe20000764270 */
[-C--:B------:R-:W-:Y:S01]  /*2eab0*/  FMUL R11, R38, R2.reuse ;  /* 0x00000002260b7220 */ /* 0x080fe20000400000 */
[----:B------:R-:W-:Y:S02]  /*2eac0*/  F2FP.TF32.F32.PACK_B R13, R13 ;  /* 0x0000000dff0d723e */ /* 0x000fe400024050ff */
[----:B------:R-:W-:Y:S01]  /*2ead0*/  F2FP.TF32.F32.PACK_B R37, R37 ;  /* 0x00000025ff25723e */ /* 0x000fe200024050ff */
[----:B------:R-:W-:Y:S01]  /*2eae0*/  FMUL R39, R39, R2 ;  /* 0x0000000227277220 */ /* 0x000fe20000400000 */
[----:B------:R-:W-:Y:S01]  /*2eaf0*/  F2FP.TF32.F32.PACK_B R11, R11 ;  /* 0x0000000bff0b723e */ /* 0x000fe200024050ff */
[----:B------:R-:W-:Y:S01]  /*2eb00*/  @P4 STG.E desc[UR44][R4.64+0x60], R13 ;  /* 0x0000600d04004986 */ /* 0x000fe2000c10192c */
[----:B0-----:R-:W-:Y:S01]  /*2eb10*/  @P2 IMAD.MOV.U32 R6, RZ, RZ, R8 ;  /* 0x000000ffff062224 */ /* 0x001fe200078e0008 */
[----:B------:R-:W-:-:S02]  /*2eb20*/  @P2 MOV R7, R9 ;  /* 0x0000000900072202 */ /* 0x000fc40000000f00 */
        /* <DEDUP_REMOVED lines=406> */
[-C--:B------:R-:W-:Y:S01]  /*30490*/  FMUL R13, R120, R2.reuse ;  /* 0x00000002780d7220 */ /* 0x080fe20000400000 */
[----:B0-----:R-:W-:Y:S01]  /*304a0*/  @P3 IMAD.MOV.U32 R6, RZ, RZ, R8 ;  /* 0x000000ffff063224 */ /* 0x001fe200078e0008 */
[----:B------:R-:W-:Y:S01]  /*304b0*/  @P3 MOV R7, R9 ;  /* 0x0000000900073202 */ /* 0x000fe20000000f00 */
[-C--:B------:R-:W-:Y:S01]  /*304c0*/  FMUL R121, R121, R2.reuse ;  /* 0x0000000279797220 */ /* 0x080fe20000400000 */
[----:B------:R-:W-:-:S03]  /*304d0*/  FMUL R11, R122, R2 ;  /* 0x000000027a0b7220 */ /* 0x000fc60000400000 */
[----:B------:R0:W-:Y:S01]  /*304e0*/  @P3 STG.E desc[UR44][R6.64+0x2e4], R119 ;  /* 0x0002e47706003986 */ /* 0x0001e2000c10192c */
[----:B------:R-:W-:Y:S02]  /*304f0*/  ISETP.GT.AND P3, PT, R0, 0xc1, P0 ;  /* 0x000000c10000780c */ /* 0x000fe40000764270 */
        /* <DEDUP_REMOVED lines=8> */
[----:B------:R-:W-:Y:S01]  /*30580*/  ISETP.GT.AND P4, PT, R0, 0xc8, P1 ;  /* 0x000000c80000780c */ /* 0x000fe20000f84270 */
[-C--:B------:R-:W-:Y:S01]  /*30590*/  FMUL R3, R124, R2.reuse ;  /* 0x000000027c037220 */ /* 0x080fe20000400000 */
[----:B------:R-:W-:Y:S01]  /*305a0*/  F2FP.TF32.F32.PACK_B R123, R123 ;  /* 0x0000007bff7b723e */ /* 0x000fe200024050ff */
[----:B------:R0:W-:Y:S01]  /*305b0*/  @P2 STG.E desc[UR44][R6.64+0x300], R11 ;  /* 0x0003000b06002986 */ /* 0x0001e2000c10192c */
[C---:B------:R-:W-:Y:S02]  /*305c0*/  ISETP.GT.AND P2, PT, R0.reuse, 0xc8, P0 ;  /* 0x000000c80000780c */ /* 0x040fe40000744270 */
[----:B------:R-:W-:Y:S01]  /*305d0*/  ISETP.GT.AND P5, PT, R0, 0xc9, P1 ;  /* 0x000000c90000780c */ /* 0x000fe20000fa4270 */
[-C--:B------:R-:W-:Y:S01]  /*305e0*/  FMUL R125, R125, R2.reuse ;  /* 0x000000027d7d7220 */ /* 0x080fe20000400000 */
[----:B------:R-:W-:Y:S01]  /*305f0*/  F2FP.TF32.F32.PACK_B R3, R3 ;  /* 0x00000003ff03723e */ /* 0x000fe200024050ff */
[----:B0-----:R-:W-:Y:S01]  /*30600*/  @P3 IMAD.MOV.U32 R6, RZ, RZ, R8 ;  /* 0x000000ffff063224 */ /* 0x001fe200078e0008 */
[----:B------:R-:W-:Y:S01]  /*30610*/  @P3 MOV R7, R9 ;  /* 0x0000000900073202 */ /* 0x000fe20000000f00 */
[----:B------:R-:W-:-:S04]  /*30620*/  FMUL R13, R126, R2 ;  /* 0x000000027e0d7220 */ /* 0x000fc80000400000 */
[----:B------:R0:W-:Y:S01]  /*30630*/  @P3 STG.E desc[UR44][R6.64+0x304], R123 ;  /* 0x0003047b06003986 */ /* 0x0001e2000c10192c */
[C---:B------:R-:W-:Y:S02]  /*30640*/  ISETP.GT.AND P3, PT, R0.reuse, 0xc9, P0 ;  /* 0x000000c90000780c */ /* 0x040fe40000764270 */
[----:B------:R-:W-:Y:S01]  /*30650*/  F2FP.TF32.F32.PACK_B R125, R125 ;  /* 0x0000007dff7d723e */ /* 0x000fe200024050ff */
[----:B------:R-:W-:Y:S01]  /*30660*/  @P4 STG.E desc[UR44][R4.64+0x320], R3 ;  /* 0x0003200304004986 */ /* 0x000fe2000c10192c */
[----:B------:R-:W-:Y:S01]  /*30670*/  ISETP.GT.AND P4, PT, R0, 0xd0, P1 ;  /* 0x000000d00000780c */ /* 0x000fe20000f84270 */
[-C--:B------:R-:W-:Y:S01]  /*30680*/  FMUL R127, R127, R2.reuse ;  /* 0x000000027f7f7220 */ /* 0x080fe20000400000 */
[----:B------:R-:W-:Y:S01]  /*30690*/  F2FP.TF32.F32.PACK_B R13, R13 ;  /* 0x0000000dff0d723e */ /* 0x000fe200024050ff */
[----:B------:R-:W-:Y:S01]  /*306a0*/  FMUL R11, R128, R2 ;  /* 0x00000002800b7220 */ /* 0x000fe20000400000 */
[----:B0-----:R-:W-:Y:S01]  /*306b0*/  @P2 IMAD.MOV.U32 R6, RZ, RZ, R8 ;  /* 0x000000ffff062224 */ /* 0x001fe200078e0008 */
[----:B------:R-:W-:Y:S01]  /*306c0*/  @P2 MOV R7, R9 ;  /* 0x0000000900072202 */ /* 0x000fe20000000f00 */
[----:B------:R-:W-:Y:S01]  /*306d0*/  @P5 STG.E desc[UR44][R4.64+0x324], R125 ;  /* 0x0003247d04005986 */ /* 0x000fe2000c10192c */
[----:B------:R-:W-:-:S02]  /*306e0*/  ISETP.GT.AND P5, PT, R0, 0xd1, P1 ;  /* 0x000000d10000780c */ /* 0x000fc40000fa4270 */
[----:B------:R-:W-:Y:S01]  /*306f0*/  F2FP.TF32.F32.PACK_B R127, R127 ;  /* 0x0000007fff7f723e */ /* 0x000fe200024050ff */
[----:B------:R0:W-:Y:S01]  /*30700*/  @P2 STG.E desc[UR44][R6.64+0x320], R13 ;  /* 0x0003200d06002986 */ /* 0x0001e2000c10192c */
[----:B------:R-:W-:Y:S02]  /*30710*/  F2FP.TF32.F32.PACK_B R11, R11 ;  /* 0x0000000bff0b723e */ /* 0x000fe400024050ff */
[----:B------:R-:W-:Y:S01]  /*30720*/  ISETP.GT.AND P2, PT, R0, 0xd0, P0 ;  /* 0x000000d00000780c */ /* 0x000fe20000744270 */
[-C--:B------:R-:W-:Y:S01]  /*30730*/  FMUL R129, R129, R2.reuse ;  /* 0x0000000281817220 */ /* 0x080fe20000400000 */
[----:B0-----:R-:W-:Y:S01]  /*30740*/  @P3 IMAD.MOV.U32 R6, RZ, RZ, R8 ;  /* 0x000000ffff063224 */ /* 0x001fe200078e0008 */
[----:B------:R-:W-:Y:S01]  /*30750*/  @P3 MOV R7, R9 ;  /* 0x0000000900073202 */ /* 0x000fe20000000f00 */
[----:B------:R-:W-:Y:S02]  /*30760*/  FMUL R3, R130, R2 ;  /* 0x0000000282037220 */ /* 0x000fe40000400000 */
[----:B------:R-:W-:-:S02]  /*30770*/  F2FP.TF32.F32.PACK_B R129, R129 ;  /* 0x00000081ff81723e */ /* 0x000fc400024050ff */
[----:B------:R0:W-:Y:S04]  /*30780*/  @P3 STG.E desc[UR44][R6.64+0x324], R127 ;  /* 0x0003247f06003986 */ /* 0x0001e8000c10192c */
[----:B------:R1:W-:Y:S01]  /*30790*/  @P4 STG.E desc[UR44][R4.64+0x340], R11 ;  /* 0x0003400b04004986 */ /* 0x0003e2000c10192c */
[C---:B------:R-:W-:Y:S02]  /*307a0*/  ISETP.GT.AND P4, PT, R0.reuse, 0xd1, P0 ;  /* 0x000000d10000780c */ /* 0x040fe40000784270 */
[C---:B------:R-:W-:Y:S01]  /*307b0*/  ISETP.GT.AND P3, PT, R0.reuse, 0xd8, P0 ;  /* 0x000000d80000780c */ /* 0x040fe20000764270 */
[----:B------:R-:W-:Y:S01]  /*307c0*/  @P5 STG.E desc[UR44][R4.64+0x344], R129 ;  /* 0x0003448104005986 */ /* 0x000fe2000c10192c */
[----:B------:R-:W-:Y:S01]  /*307d0*/  ISETP.GT.AND P5, PT, R0, 0xd8, P1 ;  /* 0x000000d80000780c */ /* 0x000fe20000fa4270 */
[-C--:B------:R-:W-:Y:S01]  /*307e0*/  FMUL R131, R131, R2.reuse ;  /* 0x0000000283837220 */ /* 0x080fe20000400000 */
[----:B------:R-:W-:Y:S01]  /*307f0*/  F2FP.TF32.F32.PACK_B R3, R3 ;  /* 0x00000003ff03723e */ /* 0x000fe200024050ff */
[----:B0-----:R-:W-:Y:S01]  /*30800*/  @P2 IMAD.MOV.U32 R6, RZ, RZ, R8 ;  /* 0x000000ffff062224 */ /* 0x001fe200078e0008 */
[----:B------:R-:W-:Y:S01]  /*30810*/  @P2 MOV R7, R9 ;  /* 0x0000000900072202 */ /* 0x000fe20000000f00 */
[-C--:B------:R-:W-:Y:S01]  /*30820*/  FMUL R13, R132, R2.reuse ;  /* 0x00000002840d7220 */ /* 0x080fe20000400000 */
[----:B------:R-:W-:Y:S01]  /*30830*/  ISETP.GT.AND P6, PT, R0, 0xd9, P1 ;  /* 0x000000d90000780c */ /* 0x000fe20000fc4270 */
[-C--:B------:R-:W-:Y:S01]  /*30840*/  FMUL R133, R133, R2.reuse ;  /* 0x0000000285857220 */ /* 0x080fe20000400000 */
[----:B------:R-:W-:Y:S01]  /*30850*/  F2FP.TF32.F32.PACK_B R131, R131 ;  /* 0x00000083ff83723e */ /* 0x000fe200024050ff */
[----:B------:R0:W-:Y:S01]  /*30860*/  @P2 STG.E desc[UR44][R6.64+0x340], R3 ;  /* 0x0003400306002986 */ /* 0x0001e2000c10192c */
[----:B-1----:R-:W-:Y:S01]  /*30870*/  FMUL R11, R134, R2 ;  /* 0x00000002860b7220 */ /* 0x002fe20000400000 */
[----:B------:R-:W-:-:S02]  /*30880*/  F2FP.TF32.F32.PACK_B R13, R13 ;  /* 0x0000000dff0d723e */ /* 0x000fc400024050ff */
[----:B------:R-:W-:Y:S02]  /*30890*/  ISETP.GT.AND P2, PT, R0, 0xd9, P0 ;  /* 0x000000d90000780c */ /* 0x000fe40000744270 */
[----:B------:R-:W-:Y:S01]  /*308a0*/  F2FP.TF32.F32.PACK_B R133, R133 ;  /* 0x00000085ff85723e */ /* 0x000fe200024050ff */
[----:B0-----:R-:W-:Y:S01]  /*308b0*/  @P4 IMAD.MOV.U32 R6, RZ, RZ, R8 ;  /* 0x000000ffff064224 */ /* 0x001fe200078e0008 */
[----:B------:R-:W-:Y:S02]  /*308c0*/  @P4 MOV R7, R9 ;  /* 0x0000000900074202 */ /* 0x000fe40000000f00 */
[----:B------:R-:W-:-:S03]  /*308d0*/  F2FP.TF32.F32.PACK_B R11, R11 ;  /* 0x0000000bff0b723e */ /* 0x000fc600024050ff */
[----:B------:R0:W-:Y:S01]  /*308e0*/  @P4 STG.E desc[UR44][R6.64+0x344], R131 ;  /* 0x0003448306004986 */ /* 0x0001e2000c10192c */
[----:B------:R-:W-:-:S03]  /*308f0*/  FMUL R135, R135, R2 ;  /* 0x0000000287877220 */ /* 0x000fc60000400000 */
[----:B------:R1:W-:Y:S01]  /*30900*/  @P5 STG.E desc[UR44][R4.64+0x360], R13 ;  /* 0x0003600d04005986 */ /* 0x0003e2000c10192c */
[----:B------:R-:W-:-:S03]  /*30910*/  ISETP.GT.AND P5, PT, R0, 0xe0, P0 ;  /* 0x000000e00000780c */ /* 0x000fc600007a4270 */
[----:B------:R-:W-:Y:S01]  /*30920*/  @P6 STG.E desc[UR44][R4.64+0x364], R133 ;  /* 0x0003648504006986 */ /* 0x000fe2000c10192c */
[----:B0-----:R-:W-:Y:S01]  /*30930*/  @P3 IMAD.MOV.U32 R6, RZ, RZ, R8 ;  /* 0x000000ffff063224 */ /* 0x001fe200078e0008 */
[----:B------:R-:W-:Y:S02]  /*30940*/  @P3 MOV R7, R9 ;  /* 0x0000000900073202 */ /* 0x000fe40000000f00 */
[----:B------:R-:W-:-:S03]  /*30950*/  ISETP.GT.AND P4, PT, R0, 0xe1, P1 ;  /* 0x000000e10000780c */ /* 0x000fc60000f84270 */
[----:B------:R0:W-:Y:S01]  /*30960*/  @P3 STG.E desc[UR44][R6.64+0x360], R11 ;  /* 0x0003600b06003986 */ /* 0x0001e2000c10192c */
[----:B------:R-:W-:Y:S01]  /*30970*/  ISETP.GT.AND P3, PT, R0, 0xe0, P1 ;  /* 0x000000e00000780c */ /* 0x000fe20000f64270 */
[-C--:B------:R-:W-:Y:S01]  /*30980*/  FMUL R3, R136, R2.reuse ;  /* 0x0000000288037220 */ /* 0x080fe20000400000 */
[----:B------:R-:W-:Y:S01]  /*30990*/  ISETP.GT.AND P6, PT, R0, 0xe1, P0 ;  /* 0x000000e10000780c */ /* 0x000fe200007c4270 */
[-C--:B------:R-:W-:Y:S01]  /*309a0*/  FMUL R137, R137, R2.reuse ;  /* 0x0000000289897220 */ /* 0x080fe20000400000 */
[----:B------:R-:W-:Y:S01]  /*309b0*/  F2FP.TF32.F32.PACK_B R135, R135 ;  /* 0x00000087ff87723e */ /* 0x000fe200024050ff */
[-C--:B-1----:R-:W-:Y:S01]  /*309c0*/  FMUL R13, R138, R2.reuse ;  /* 0x000000028a0d7220 */ /* 0x082fe20000400000 */
[----:B------:R-:W-:Y:S01]  /*309d0*/  F2FP.TF32.F32.PACK_B R3, R3 ;  /* 0x00000003ff03723e */ /* 0x000fe200024050ff */
[----:B0-----:R-:W-:Y:S01]  /*309e0*/  @P2 IMAD.MOV.U32 R6, RZ, RZ, R8 ;  /* 0x000000ffff062224 */ /* 0x001fe200078e0008 */
[----:B------:R-:W-:Y:S02]  /*309f0*/  @P2 MOV R7, R9 ;  /* 0x0000000900072202 */ /* 0x000fe40000000f00 */
[----:B------:R-:W-:Y:S01]  /*30a00*/  F2FP.TF32.F32.PACK_B R137, R137 ;  /* 0x00000089ff89723e */ /* 0x000fe200024050ff */
[----:B------:R-:W-:Y:S01]  /*30a10*/  FMUL R139, R139, R2 ;  /* 0x000000028b8b7220 */ /* 0x000fe20000400000 */
[----:B------:R-:W-:Y:S01]  /*30a20*/  F2FP.TF32.F32.PACK_B R13, R13 ;  /* 0x0000000dff0d723e */ /* 0x000fe200024050ff */
[----:B------:R0:W-:Y:S04]  /*30a30*/  @P2 STG.E desc[UR44][R6.64+0x364], R135 ;  /* 0x0003648706002986 */ /* 0x0001e8000c10192c */
[----:B------:R-:W-:Y:S01]  /*30a40*/  @P3 STG.E desc[UR44][R4.64+0x380], R3 ;  /* 0x0003800304003986 */ /* 0x000fe2000c10192c */
[----:B------:R-:W-:-:S03]  /*30a50*/  F2FP.TF32.F32.PACK_B R139, R139 ;  /* 0x0000008bff8b723e */ /* 0x000fc600024050ff */
[----:B------:R-:W-:Y:S01]  /*30a60*/  @P4 STG.E desc[UR44][R4.64+0x384], R137 ;  /* 0x0003848904004986 */ /* 0x000fe2000c10192c */
[----:B0-----:R-:W-:Y:S01]  /*30a70*/  @P5 IMAD.MOV.U32 R6, RZ, RZ, R8 ;  /* 0x000000ffff065224 */ /* 0x001fe200078e0008 */
[----:B------:R-:W-:-:S05]  /*30a80*/  @P5 MOV R7, R9 ;  /* 0x0000000900075202 */ /* 0x000fca0000000f00 */
[----:B------:R0:W-:Y:S01]  /*30a90*/  @P5 STG.E desc[UR44][R6.64+0x380], R13 ;  /* 0x0003800d06005986 */ /* 0x0001e2000c10192c */
[C---:B------:R-:W-:Y:S02]  /*30aa0*/  ISETP.GT.AND P5, PT, R0.reuse, 0xe8, P0 ;  /* 0x000000e80000780c */ /* 0x040fe400007a4270 */
[----:B------:R-:W-:Y:S01]  /*30ab0*/  ISETP.GT.AND P2, PT, R0, 0xe8, P1 ;  /* 0x000000e80000780c */ /* 0x000fe20000f44270 */
[----:B0-----:R-:W-:Y:S01]  /*30ac0*/  @P6 IMAD.MOV.U32 R6, RZ, RZ, R8 ;  /* 0x000000ffff066224 */ /* 0x001fe200078e0008 */
[----:B------:R-:W-:Y:S01]  /*30ad0*/  @P6 MOV R7, R9 ;  /* 0x0000000900076202 */ /* 0x000fe20000000f00 */
[----:B------:R-:W-:Y:S01]  /*30ae0*/  FMUL R11, R140, R2 ;  /* 0x000000028c0b7220 */ /* 0x000fe20000400000 */
[----:B------:R-:W-:-:S03]  /*30af0*/  ISETP.GT.AND P3, PT, R0, 0xe9, P0 ;  /* 0x000000e90000780c */ /* 0x000fc60000764270 */
[----:B------:R0:W-:Y:S01]  /*30b00*/  @P6 STG.E desc[UR44][R6.64+0x384], R139 ;  /* 0x0003848b06006986 */ /* 0x0001e2000c10192c */
[----:B------:R-:W-:Y:S01]  /*30b10*/  ISETP.GT.AND P6, PT, R0, 0xe9, P1 ;  /* 0x000000e90000780c */ /* 0x000fe20000fc4270 */
[-C--:B------:R-:W-:Y:S01]  /*30b20*/  FMUL R141, R141, R2.reuse ;  /* 0x000000028d8d7220 */ /* 0x080fe20000400000 */
[-C--:B------:R-:W-:Y:S01]  /*30b30*/  FMUL R15, R142, R2.reuse ;  /* 0x000000028e0f7220 */ /* 0x080fe20000400000 */
[----:B------:R-:W-:Y:S02]  /*30b40*/  F2FP.TF32.F32.PACK_B R11, R11 ;  /* 0x0000000bff0b723e */ /* 0x000fe400024050ff */
[----:B------:R-:W-:Y:S02]  /*30b50*/  ISETP.GT.AND P4, PT, R0, 0xf0, P1 ;  /* 0x000000f00000780c */ /* 0x000fe40000f84270 */
[----:B------:R-:W-:Y:S01]  /*30b60*/  F2FP.TF32.F32.PACK_B R141, R141 ;  /* 0x0000008dff8d723e */ /* 0x000fe200024050ff */
[-C--:B------:R-:W-:Y:S01]  /*30b70*/  FMUL R143, R143, R2.reuse ;  /* 0x000000028f8f7220 */ /* 0x080fe20000400000 */
[----:B------:R-:W-:Y:S01]  /*30b80*/  F2FP.TF32.F32.PACK_B R15, R15 ;  /* 0x0000000fff0f723e */ /* 0x000fe200024050ff */
[----:B0-----:R-:W-:Y:S01]  /*30b90*/  @P5 IMAD.MOV.U32 R6, RZ, RZ, R8 ;  /* 0x000000ffff065224 */ /* 0x001fe200078e0008 */
[----:B------:R-:W-:Y:S01]  /*30ba0*/  @P5 MOV R7, R9 ;  /* 0x0000000900075202 */ /* 0x000fe20000000f00 */
[----:B------:R-:W-:Y:S01]  /*30bb0*/  FMUL R3, R144, R2 ;  /* 0x0000000290037220 */ /* 0x000fe20000400000 */
[----:B------:R-:W-:Y:S01]  /*30bc0*/  @P2 STG.E desc[UR44][R4.64+0x3a0], R11 ;  /* 0x0003a00b04002986 */ /* 0x000fe2000c10192c */
[----:B------:R-:W-:-:S03]  /*30bd0*/  F2FP.TF32.F32.PACK_B R143, R143 ;  /* 0x0000008fff8f723e */ /* 0x000fc600024050ff */
[----:B------:R-:W-:Y:S01]  /*30be0*/  @P6 STG.E desc[UR44][R4.64+0x3a4], R141 ;  /* 0x0003a48d04006986 */ /* 0x000fe2000c10192c */
[----:B------:R-:W-:-:S03]  /*30bf0*/  F2FP.TF32.F32.PACK_B R3, R3 ;  /* 0x00000003ff03723e */ /* 0x000fc600024050ff */
[----:B------:R0:W-:Y:S01]  /*30c00*/  @P5 STG.E desc[UR44][R6.64+0x3a0], R15 ;  /* 0x0003a00f06005986 */ /* 0x0001e2000c10192c */
[C---:B------:R-:W-:Y:S02]  /*30c10*/  ISETP.GT.AND P5, PT, R0.reuse, 0xf0, P0 ;  /* 0x000000f00000780c */ /* 0x040fe400007a4270 */
[----:B------:R-:W-:Y:S01]  /*30c20*/  ISETP.GT.AND P2, PT, R0, 0xf1, P1 ;  /* 0x000000f10000780c */ /* 0x000fe20000f44270 */
[-C--:B------:R-:W-:Y:S01]  /*30c30*/  FMUL R145, R145, R2.reuse ;  /* 0x0000000291917220 */ /* 0x080fe20000400000 */
[----:B0-----:R-:W-:Y:S01]  /*30c40*/  @P3 IMAD.MOV.U32 R6, RZ, RZ, R8 ;  /* 0x000000ffff063224 */ /* 0x001fe200078e0008 */
[----:B------:R-:W-:Y:S01]  /*30c50*/  @P3 MOV R7, R9 ;  /* 0x0000000900073202 */ /* 0x000fe20000000f00 */
[----:B------:R-:W-:-:S04]  /*30c60*/  FMUL R13, R146, R2 ;  /* 0x00000002920d7220 */ /* 0x000fc80000400000 */
[----:B------:R0:W-:Y:S04]  /*30c70*/  @P3 STG.E desc[UR44][R6.64+0x3a4], R143 ;  /* 0x0003a48f06003986 */ /* 0x0001e8000c10192c */
[----:B------:R-:W-:Y:S01]  /*30c80*/  @P4 STG.E desc[UR44][R4.64+0x3c0], R3 ;  /* 0x0003c00304004986 */ /* 0x000fe2000c10192c */
[C---:B------:R-:W-:Y:S02]  /*30c90*/  ISETP.GT.AND P4, PT, R0.reuse, 0xf1, P0 ;  /* 0x000000f10000780c */ /* 0x040fe40000784270 */
[C---:B------:R-:W-:Y:S02]  /*30ca0*/  ISETP.GT.AND P3, PT, R0.reuse, 0xf8, P1 ;  /* 0x000000f80000780c */ /* 0x040fe40000f64270 */
[----:B------:R-:W-:Y:S02]  /*30cb0*/  F2FP.TF32.F32.PACK_B R145, R145 ;  /* 0x00000091ff91723e */ /* 0x000fe400024050ff */
[C---:B------:R-:W-:Y:S01]  /*30cc0*/  ISETP.GT.AND P1, PT, R0.reuse, 0xf9, P1 ;  /* 0x000000f90000780c */ /* 0x040fe20000f24270 */
[----:B0-----:R-:W-:Y:S01]  /*30cd0*/  @P5 IMAD.MOV.U32 R6, RZ, RZ, R8 ;  /* 0x000000ffff065224 */ /* 0x001fe200078e0008 */
[----:B------:R-:W-:Y:S01]  /*30ce0*/  ISETP.GT.AND P6, PT, R0, 0xf8, P0 ;  /* 0x000000f80000780c */ /* 0x000fe200007c4270 */
[----:B------:R-:W-:Y:S01]  /*30cf0*/  FMUL R147, R147, R2 ;  /* 0x0000000293937220 */ /* 0x000fe20000400000 */
[----:B------:R-:W-:-:S02]  /*30d00*/  F2FP.TF32.F32.PACK_B R13, R13 ;  /* 0x0000000dff0d723e */ /* 0x000fc400024050ff */
[----:B------:R-:W-:Y:S01]  /*30d10*/  @P5 MOV R7, R9 ;  /* 0x0000000900075202 */ /* 0x000fe20000000f00 */
[-C--:B------:R-:W-:Y:S01]  /*30d20*/  FMUL R19, R148, R2.reuse ;  /* 0x0000000294137220 */ /* 0x080fe20000400000 */
[-C--:B------:R-:W-:Y:S01]  /*30d30*/  FMUL R149, R149, R2.reuse ;  /* 0x0000000295957220 */ /* 0x080fe20000400000 */
[----:B------:R-:W-:Y:S01]  /*30d40*/  @P2 STG.E desc[UR44][R4.64+0x3c4], R145 ;  /* 0x0003c49104002986 */ /* 0x000fe2000c10192c */
[----:B------:R-:W-:Y:S02]  /*30d50*/  ISETP.GT.AND P0, PT, R0, 0xf9, P0 ;  /* 0x000000f90000780c */ /* 0x000fe40000704270 */
[----:B------:R-:W-:Y:S01]  /*30d60*/  F2FP.TF32.F32.PACK_B R147, R147 ;  /* 0x00000093ff93723e */ /* 0x000fe200024050ff */
[----:B------:R0:W-:Y:S01]  /*30d70*/  @P5 STG.E desc[UR44][R6.64+0x3c0], R13 ;  /* 0x0003c00d06005986 */ /* 0x0001e2000c10192c */
[----:B------:R-:W-:Y:S01]  /*30d80*/  F2FP.TF32.F32.PACK_B R19, R19 ;  /* 0x00000013ff13723e */ /* 0x000fe200024050ff */
[-C--:B------:R-:W-:Y:S01]  /*30d90*/  FMUL R21, R150, R2.reuse ;  /* 0x0000000296157220 */ /* 0x080fe20000400000 */
[----:B------:R-:W-:Y:S01]  /*30da0*/  F2FP.TF32.F32.PACK_B R149, R149 ;  /* 0x00000095ff95723e */ /* 0x000fe200024050ff */
[----:B------:R-:W-:Y:S01]  /*30db0*/  FMUL R151, R151, R2 ;  /* 0x0000000297977220 */ /* 0x000fe20000400000 */
[----:B0-----:R-:W-:Y:S01]  /*30dc0*/  @P4 IMAD.MOV.U32 R6, RZ, RZ, R8 ;  /* 0x000000ffff064224 */ /* 0x001fe200078e0008 */
[----:B------:R-:W-:-:S02]  /*30dd0*/  @P4 MOV R7, R9 ;  /* 0x0000000900074202 */ /* 0x000fc40000000f00 */
[----:B------:R-:W-:-:S03]  /*30de0*/  F2FP.TF32.F32.PACK_B R21, R21 ;  /* 0x00000015ff15723e */ /* 0x000fc600024050ff */
[----:B------:R-:W-:Y:S01]  /*30df0*/  @P4 STG.E desc[UR44][R6.64+0x3c4], R147 ;  /* 0x0003c49306004986 */ /* 0x000fe2000c10192c */
[----:B------:R-:W-:-:S03]  /*30e00*/  F2FP.TF32.F32.PACK_B R151, R151 ;  /* 0x00000097ff97723e */ /* 0x000fc600024050ff */
[----:B------:R-:W-:Y:S04]  /*30e10*/  @P3 STG.E desc[UR44][R4.64+0x3e0], R19 ;  /* 0x0003e01304003986 */ /* 0x000fe8000c10192c */
[----:B------:R0:W-:Y:S02]  /*30e20*/  @P1 STG.E desc[UR44][R4.64+0x3e4], R149 ;  /* 0x0003e49504001986 */ /* 0x0001e4000c10192c */
[----:B0-----:R-:W-:Y:S01]  /*30e30*/  @P6 IMAD.MOV.U32 R4, RZ, RZ, R8 ;  /* 0x000000ffff046224 */ /* 0x001fe200078e0008 */
[----:B------:R-:W-:-:S05]  /*30e40*/  @P6 MOV R5, R9 ;  /* 0x0000000900056202 */ /* 0x000fca0000000f00 */
[----:B------:R0:W-:Y:S04]  /*30e50*/  @P6 STG.E desc[UR44][R4.64+0x3e0], R21 ;  /* 0x0003e01504006986 */ /* 0x0001e8000c10192c */
[----:B------:R0:W-:Y:S02]  /*30e60*/  @P0 STG.E desc[UR44][R8.64+0x3e4], R151 ;  /* 0x0003e49708000986 */ /* 0x0001e4000c10192c */
.L_x_536:
[----:B------:R-:W-:Y:S05]  /*30e70*/  BSYNC B0 ;  /* 0x0000000000007941 */ /* 0x000fea0003800000 */
.L_x_28:
[----:B0---4-:R-:W4:Y:S01]  /*30e80*/  LDL.LU R4, [R1+0x200] ;  /* 0x0002000001047983 */ /* 0x011f220000300800 */
[----:B------:R-:W-:Y:S01]  /*30e90*/  ULDC UR4, c[0x0][0xc] ;  /* 0x0000030000047ab9 */ /* 0x000fe20000000800 */
[----:B------:R-:W-:Y:S01]  /*30ea0*/  ULDC UR5, c[0x0][0x10] ;  /* 0x0000040000057ab9 */ /* 0x000fe20000000800 */
[----:B-----5:R-:W4:Y:S01]  /*30eb0*/  LDC R3, c[0x0][0x14] ;  /* 0x00000500ff037b82 */ /* 0x020f220000000800 */
[----:B------:R-:W-:Y:S01]  /*30ec0*/  UIMAD.WIDE.U32 UR4, UR4, UR5, URZ ;  /* 0x00000005040472a5 */ /* 0x000fe2000f8e003f */
[----:B------:R-:W-:Y:S01]  /*30ed0*/  IMAD.MOV.U32 R5, RZ, RZ, R17 ;  /* 0x000000ffff057224 */ /* 0x000fe200078e0011 */
[----:B------:R-:W-:Y:S01]  /*30ee0*/  UMOV UR41, 0xffffffff ;  /* 0xffffffff00297882 */ /* 0x000fe20000000000 */
[----:B------:R-:W-:Y:S01]  /*30ef0*/  UMOV UR42, 0xffffffff ;  /* 0xffffffff002a7882 */ /* 0x000fe20000000000 */
[----:B------:R-:W-:Y:S02]  /*30f00*/  PRMT R0, RZ, 0x7610, R0 ;  /* 0x00007610ff007816 */ /* 0x000fe40000000000 */
[----:B----4-:R-:W-:-:S04]  /*30f10*/  IMAD.WIDE.U32 R4, R3, UR4, R4 ;  /* 0x0000000403047c25 */ /* 0x010fc8000f8e0004 */
[----:B------:R-:W-:Y:S02]  /*30f20*/  IMAD.MOV.U32 R6, RZ, RZ, R4 ;  /* 0x000000ffff067224 */ /* 0x000fe400078e0004 */
[----:B------:R-:W-:Y:S01]  /*30f30*/  IMAD R3, R3, UR5, RZ ;  /* 0x0000000503037c24 */ /* 0x000fe2000f8e02ff */
[----:B------:R-:W-:Y:S02]  /*30f40*/  ULDC.64 UR4, c[0x0][0x650] ;  /* 0x0001940000047ab9 */ /* 0x000fe40000000a00 */
[----:B------:R0:W-:Y:S01]  /*30f50*/  STL [R1+0x200], R6 ;  /* 0x0002000601007387 */ /* 0x0001e20000100800 */
[----:B------:R-:W-:Y:S02]  /*30f60*/  ISETP.GE.U32.AND P0, PT, R4, UR4, PT ;  /* 0x0000000404007c0c */ /* 0x000fe4000bf06070 */
[----:B------:R-:W-:-:S04]  /*30f70*/  IADD3 R17, R5, R3, RZ ;  /* 0x0000000305117210 */ /* 0x000fc80007ffe0ff */
[----:B------:R-:W-:-:S13]  /*30f80*/  ISETP.GE.U32.AND.EX P0, PT, R17, UR5, PT, P0 ;  /* 0x0000000511007c0c */ /* 0x000fda000bf06100 */
[----:B0-----:R-:W-:Y:S05]  /*30f90*/  @P0 BRA `(.L_x_537) ;  /* 0x0000000400880947 */ /* 0x001fea0003800000 */
[----:B------:R-:W0:Y:S01]  /*30fa0*/  S2UR UR6, SR_CTAID.X ;  /* 0x00000000000679c3 */ /* 0x000e220000002500 */
[----:B------:R-:W-:Y:S01]  /*30fb0*/  ULDC.64 UR12, c[0x0][0x628] ;  /* 0x00018a00000c7ab9 */ /* 0x000fe20000000a00 */
[----:B------:R-:W-:Y:S01]  /*30fc0*/  ULDC UR4, c[0x0][0x150] ;  /* 0x0000540000047ab9 */ /* 0x000fe20000000800 */
[----:B------:R-:W-:Y:S01]  /*30fd0*/  ISETP.NE.U32.AND P0, PT, RZ, UR12, PT ;  /* 0x0000000cff007c0c */ /* 0x000fe2000bf05070 */
[----:B------:R-:W-:Y:S01]  /*30fe0*/  ULDC UR15, c[0x0][0x630] ;  /* 0x00018c00000f7ab9 */ /* 0x000fe20000000800 */
[C---:B------:R-:W-:Y:S01]  /*30ff0*/  R2UR UR16, R6.reuse ;  /* 0x00000000061072ca */ /* 0x040fe200000e0000 */
[----:B------:R-:W-:Y:S01]  /*31000*/  ULDC UR19, c[0x0][0x154] ;  /* 0x0000550000137ab9 */ /* 0x000fe20000000800 */
[----:B------:R-:W-:Y:S01]  /*31010*/  ISETP.NE.AND.EX P0, PT, RZ, UR13, PT, P0 ;  /* 0x0000000dff007c0c */ /* 0x000fe2000bf05300 */
[----:B------:R-:W4:Y:S01]  /*31020*/  S2UR UR18, SR_CTAID.Y ;  /* 0x00000000001279c3 */ /* 0x000f220000002600 */
[----:B------:R-:W-:Y:S02]  /*31030*/  R2UR UR17, R17 ;  /* 0x00000000111172ca */ /* 0x000fe400000e0000 */
[----:B------:R-:W-:-:S02]  /*31040*/  R2UR UR10, R6 ;  /* 0x00000000060a72ca */ /* 0x000fc400000e0000 */
[----:B------:R-:W-:Y:S02]  /*31050*/  R2UR UR11, R17 ;  /* 0x00000000110b72ca */ /* 0x000fe400000e0000 */
[----:B0-----:R-:W-:-:S05]  /*31060*/  I2FP.F32.U32 R0, UR6 ;  /* 0x0000000600007c45 */ /* 0x001fca0008201000 */
[----:B------:R-:W-:-:S04]  /*31070*/  FMUL R0, R0, UR4 ;  /* 0x0000000400007c20 */ /* 0x000fc80008400000 */
[----:B------:R0:W0:Y:S01]  /*31080*/  F2I.U32.TRUNC.NTZ R3, R0 ;  /* 0x0000000000037305 */ /* 0x000022000020f000 */
[----:B----4-:R-:W-:Y:S05]  /*31090*/  @!P0 BRA `(.L_x_538) ;  /* 0x0000000000308947 */ /* 0x010fea0003800000 */
        /* <DEDUP_REMOVED lines=12> */
.L_x_538:
[----:B------:R-:W-:Y:S01]  /*31160*/  USHF.R.U64 UR42, UR10, UR15, UR11 ;  /* 0x0000000f0a2a7299 */ /* 0x000fe2000800120b */
[----:B0-----:R-:W-:Y:S01]  /*31170*/  I2FP.F32.U32 R0, UR18 ;  /* 0x0000001200007c45 */ /* 0x001fe20008201000 */
[----:B------:R-:W-:Y:S02]  /*31180*/  USHF.R.U32.HI UR4, URZ, UR15, UR11 ;  /* 0x0000000f3f047299 */ /* 0x000fe4000801160b */
        /* <DEDUP_REMOVED lines=8> */
[----:B------:R-:W-:Y:S01]  /*31210*/  UIMAD.WIDE.U32 UR8, UR10, UR12, UR8 ;  /* 0x0000000c0a0872a5 */ /* 0x000fe2000f8e0008 */
[----:B------:R-:W-:Y:S01]  /*31220*/  R2UR UR12, R3 ;  /* 0x00000000030c72ca */ /* 0x000fe200000e0000 */
[----:B------:R-:W-:Y:S01]  /*31230*/  UIMAD UR10, UR10, UR13, UR4 ;  /* 0x0000000d0a0a72a4 */ /* 0x000fe2000f8e0204 */
[----:B------:R-:W-:Y:S01]  /*31240*/  ULDC UR11, c[0x0][0x618] ;  /* 0x00018600000b7ab9 */ /* 0x000fe20000000800 */
[----:B------:R-:W-:Y:S02]  /*31250*/  ULDC UR21, c[0x0][0x658] ;  /* 0x0001960000157ab9 */ /* 0x000fe40000000800 */
[----:B------:R-:W-:Y:S01]  /*31260*/  UIADD3 UR9, UR9, UR10, URZ ;  /* 0x0000000a09097290 */ /* 0x000fe2000fffe03f */
[----:B------:R-:W-:Y:S01]  /*31270*/  UMOV UR15, 0xffffffff ;  /* 0xffffffff000f7882 */ /* 0x000fe20000000000 */
[----:B------:R-:W-:Y:S01]  /*31280*/  ULDC.64 UR4, c[0x0][0x640] ;  /* 0x0001900000047ab9 */ /* 0x000fe20000000a00 */
[----:B------:R-:W-:Y:S01]  /*31290*/  USHF.L.U32 UR15, UR15, UR21, URZ ;  /* 0x000000150f0f7299 */ /* 0x000fe2000800063f */
[----:B------:R-:W-:Y:S01]  /*312a0*/  ISETP.NE.U32.AND P0, PT, RZ, UR4, PT ;  /* 0x00000004ff007c0c */ /* 0x000fe2000bf05070 */
[----:B------:R-:W-:-:S02]  /*312b0*/  USHF.R.U64 UR16, UR8, UR11, UR9 ;  /* 0x0000000b08107299 */ /* 0x000fc40008001209 */
[----:B------:R-:W-:Y:S01]  /*312c0*/  USHF.R.U32.HI UR8, URZ, UR11, UR9 ;  /* 0x0000000b3f087299 */ /* 0x000fe20008011609 */
[----:B0-----:R-:W-:Y:S01]  /*312d0*/  R2UR UR14, R0 ;  /* 0x00000000000e72ca */ /* 0x001fe200000e0000 */
[----:B------:R-:W-:Y:S01]  /*312e0*/  ULDC UR17, c[0x0][0x608] ;  /* 0x0001820000117ab9 */ /* 0x000fe20000000800 */
[----:B------:R-:W-:Y:S01]  /*312f0*/  ULOP3.LUT UR40, URZ, UR15, URZ, 0x33, !UPT ;  /* 0x0000000f3f287292 */ /* 0x000fe2000f8e333f */
[----:B------:R-:W-:Y:S01]  /*31300*/  ISETP.NE.AND.EX P0, PT, RZ, UR5, PT, P0 ;  /* 0x00000005ff007c0c */ /* 0x000fe2000bf05300 */
[----:B------:R-:W-:Y:S02]  /*31310*/  USHF.R.U64 UR15, UR16, UR17, UR8 ;  /* 0x00000011100f7299 */ /* 0x000fe40008001208 */
[----:B------:R-:W-:Y:S02]  /*31320*/  USHF.R.U32.HI UR8, URZ, UR17, UR8 ;  /* 0x000000113f087299 */ /* 0x000fe40008011608 */
[----:B------:R-:W-:Y:S02]  /*31330*/  UIADD3 UR12, -UR12, URZ, URZ ;  /* 0x0000003f0c0c7290 */ /* 0x000fe4000fffe13f */
[----:B------:R-:W-:Y:S01]  /*31340*/  USHF.R.U64 UR17, UR15, UR21, UR8 ;  /* 0x000000150f117299 */ /* 0x000fe20008001208 */
[----:B------:R-:W-:Y:S01]  /*31350*/  UMOV UR19, 0x1 ;  /* 0x0000000100137882 */ /* 0x000fe20000000000 */
[----:B------:R-:W-:Y:S01]  /*31360*/  ULDC UR13, c[0x0][0x144] ;  /* 0x00005100000d7ab9 */ /* 0x000fe20000000800 */
[----:B------:R-:W-:Y:S01]  /*31370*/  ULDC UR7, c[0x0][0x600] ;  /* 0x0001800000077ab9 */ /* 0x000fe20000000800 */
[----:B------:R-:W-:-:S02]  /*31380*/  USHF.L.U32 UR24, UR19, UR21, URZ ;  /* 0x0000001513187299 */ /* 0x000fc4000800063f */
[----:B------:R-:W-:Y:S02]  /*31390*/  USHF.R.U32.HI UR8, URZ, UR21, UR8 ;  /* 0x000000153f087299 */ /* 0x000fe40008011608 */
[----:B------:R-:W-:Y:S02]  /*313a0*/  UIMAD UR21, UR13, UR12, UR6 ;  /* 0x0000000c0d1572a4 */ /* 0x000fe4000f8e0206 */
[----:B------:R-:W-:Y:S02]  /*313b0*/  UIADD3 UR20, UR7, -0x1, URZ ;  /* 0xffffffff07147890 */ /* 0x000fe4000fffe03f */
[----:B------:R-:W-:Y:S01]  /*313c0*/  UIADD3 UR19, -UR14, URZ, URZ ;  /* 0x0000003f0e137290 */ /* 0x000fe2000fffe13f */
        /* <DEDUP_REMOVED lines=17> */
.L_x_539:
[----:B------:R-:W-:Y:S01]  /*314e0*/  UISETP.NE.AND UP0, UPT, UR38, URZ, UPT ;  /* 0x0000003f2600728c */ /* 0x000fe2000bf05270 */
[----:B------:R-:W-:Y:S01]  /*314f0*/  MOV R0, 0x1 ;  /* 0x0000000100007802 */ /* 0x000fe20000000f00 */
[----:B------:R-:W-:Y:S02]  /*31500*/  USHF.R.U64 UR4, UR6, UR22, UR8 ;  /* 0x0000001606047299 */ /* 0x000fe40008001208 */
[----:B------:R-:W-:Y:S02]  /*31510*/  ULOP3.LUT UR40, UR15, UR40, URZ, 0xc0, !UPT ;  /* 0x000000280f287292 */ /* 0x000fe4000f8ec03f */
[----:B------:R-:W-:Y:S02]  /*31520*/  UIADD3 UR5, -UR4, URZ, URZ ;  /* 0x0000003f04057290 */ /* 0x000fe4000fffe13f */
[----:B------:R-:W-:Y:S02]  /*31530*/  UIMAD UR40, UR24, UR4, UR40 ;  /* 0x00000004182872a4 */ /* 0x000fe4000f8e0228 */
[----:B------:R-:W-:-:S02]  /*31540*/  ULOP3.LUT UR16, UR16, UR20, URZ, 0xc0, !UPT ;  /* 0x0000001410107292 */ /* 0x000fc4000f8ec03f */
[----:B------:R-:W-:Y:S02]  /*31550*/  @UP0 UIMAD UR21, UR25, UR19, UR18 ;  /* 0x00000013191502a4 */ /* 0x000fe4000f8e0212 */
[----:B------:R-:W-:-:S03]  /*31560*/  UIMAD UR4, UR5, UR23, UR17 ;  /* 0x00000017050472a4 */ /* 0x000fc6000f8e0211 */
[----:B------:R-:W-:Y:S01]  /*31570*/  ULDC UR5, c[0x0][0x610] ;  /* 0x0001840000057ab9 */ /* 0x000fe20000000800 */
[----:B------:R-:W-:Y:S02]  /*31580*/  UIMAD UR4, UR4, UR7, UR16 ;  /* 0x00000007040472a4 */ /* 0x000fe4000f8e0210 */
[----:B------:R-:W-:-:S04]  /*31590*/  UIMAD UR40, UR40, UR5, UR21 ;  /* 0x00000005282872a4 */ /* 0x000fc8000f8e0215 */
[----:B------:R-:W-:Y:S02]  /*315a0*/  USEL UR41, UR4, UR40, !UP0 ;  /* 0x0000002804297287 */ /* 0x000fe4000c000000 */
[----:B------:R-:W-:-:S12]  /*315b0*/  USEL UR40, UR40, UR4, !UP0 ;  /* 0x0000000428287287 */ /* 0x000fd8000c000000 */
.L_x_537:
[----:B------:R-:W-:-:S13]  /*315c0*/  LOP3.LUT P0, RZ, R0, 0xff, RZ, 0xc0, !PT ;  /* 0x000000ff00ff7812 */ /* 0x000fda000780c0ff */
[----:B------:R-:W-:Y:S05]  /*315d0*/  @P0 BRA `(.L_x_540) ;  /* 0xfffffcf800d80947 */ /* 0x000fea000383ffff */
[----:B------:R-:W-:Y:S05]  /*315e0*/  EXIT ;  /* 0x000000000000794d */ /* 0x000fea0003800000 */
.L_x_3:
[----:B------:R-:W2:Y:S01]  /*315f0*/  LDL R4, [R1+0x200] ;  /* 0x0002000001047983 */ /* 0x000ea20000100800 */
[----:B------:R-:W-:Y:S01]  /*31600*/  ULDC.64 UR8, c[0x0][0x650] ;  /* 0x0001940000087ab9 */ /* 0x000fe20000000a00 */
[----:B------:R-:W-:Y:S01]  /*31610*/  PRMT R0, RZ, 0x7610, R0 ;  /* 0x00007610ff007816 */ /* 0x000fe20000000000 */
[----:B------:R-:W-:Y:S01]  /*31620*/  IMAD.MOV.U32 R3, RZ, RZ, -0x1 ;  /* 0xffffffffff037424 */ /* 0x000fe200078e00ff */
[----:B------:R-:W-:Y:S01]  /*31630*/  MOV R2, 0xffffffff ;  /* 0xffffffff00027802 */ /* 0x000fe20000000f00 */
[----:B------:R-:W-:Y:S01]  /*31640*/  IMAD.MOV.U32 R10, RZ, RZ, -0x1 ;  /* 0xffffffffff0a7424 */ /* 0x000fe200078e00ff */
[----:B--2---:R-:W-:-:S04]  /*31650*/  ISETP.GE.U32.AND P0, PT, R4, UR8, PT ;  /* 0x0000000804007c0c */ /* 0x004fc8000bf06070 */
[----:B------:R-:W-:-:S13]  /*31660*/  ISETP.GE.U32.AND.EX P0, PT, R17, UR9, PT, P0 ;  /* 0x0000000911007c0c */ /* 0x000fda000bf06100 */
[----:B------:R-:W-:Y:S05]  /*31670*/  @P0 BRA `(.L_x_541) ;  /* 0x00000004008c0947 */ /* 0x000fea0003800000 */
[----:B------:R-:W-:Y:S01]  /*31680*/  I2FP.F32.U32 R0, UR4 ;  /* 0x0000000400007c45 */ /* 0x000fe20008201000 */
[----:B0-----:R-:W-:Y:S01]  /*31690*/  ULDC.64 UR16, c[0x0][0x628] ;  /* 0x00018a0000107ab9 */ /* 0x001fe20000000a00 */
        /* <DEDUP_REMOVED lines=24> */
.L_x_542:
        /* <DEDUP_REMOVED lines=24> */
[----:B------:R-:W-:Y:S01]  /*319a0*/  UMOV UR19, 0x1 ;  /* 0x0000000100137882 */ /* 0x000fe20000000000 */
[----:B------:R-:W-:Y:S01]  /*319b0*/  ULDC UR20, c[0x0][0x608] ;  /* 0x0001820000147ab9 */ /* 0x000fe20000000800 */
[----:B------:R-:W-:Y:S01]  /*319c0*/  USHF.L.U32 UR26, UR19, UR23, URZ ;  /* 0x00000017131a7299 */ /* 0x000fe2000800063f */
[----:B------:R-:W-:Y:S01]  /*319d0*/  ISETP.NE.AND.EX P0, PT, RZ, UR9, PT, P0 ;  /* 0x00000009ff007c0c */ /* 0x000fe2000bf05300 */
[----:B------:R-:W-:Y:S02]  /*319e0*/  USHF.R.U64 UR19, UR18, UR20, UR11 ;  /* 0x0000001412137299 */ /* 0x000fe4000800120b */
[----:B------:R-:W-:Y:S02]  /*319f0*/  USHF.R.U32.HI UR11, URZ, UR20, UR11 ;  /* 0x000000143f0b7299 */ /* 0x000fe4000801160b */
[----:B------:R-:W-:-:S02]  /*31a00*/  UIADD3 UR15, -UR15, URZ, URZ ;  /* 0x0000003f0f0f7290 */ /* 0x000fc4000fffe13f */
[----:B------:R-:W-:Y:S01]  /*31a10*/  USHF.R.U64 UR20, UR19, UR23, UR11 ;  /* 0x0000001713147299 */ /* 0x000fe2000800120b */
[----:B------:R-:W-:Y:S01]  /*31a20*/  ULDC UR16, c[0x0][0x144] ;  /* 0x0000510000107ab9 */ /* 0x000fe20000000800 */
[----:B------:R-:W-:Y:S01]  /*31a30*/  ULDC UR6, c[0x0][0x600] ;  /* 0x0001800000067ab9 */ /* 0x000fe20000000800 */
[----:B------:R-:W-:Y:S02]  /*31a40*/  USHF.R.U32.HI UR11, URZ, UR23, UR11 ;  /* 0x000000173f0b7299 */ /* 0x000fe4000801160b */
[----:B------:R-:W-:Y:S02]  /*31a50*/  UIMAD UR23, UR16, UR15, UR4 ;  /* 0x0000000f101772a4 */ /* 0x000fe4000f8e0204 */
[----:B------:R-:W-:Y:S02]  /*31a60*/  UIADD3 UR22, UR6, -0x1, URZ ;  /* 0xffffffff06167890 */ /* 0x000fe4000fffe03f */
[----:B------:R-:W-:Y:S02]  /*31a70*/  ULOP3.LUT UR27, URZ, UR13, URZ, 0x33, !UPT ;  /* 0x0000000d3f1b7292 */ /* 0x000fe4000f8e333f */
        /* <DEDUP_REMOVED lines=18> */
.L_x_543:
[----:B------:R-:W-:Y:S01]  /*31ba0*/  UISETP.NE.AND UP0, UPT, UR38, URZ, UPT ;  /* 0x0000003f2600728c */ /* 0x000fe2000bf05270 */
[----:B------:R-:W-:Y:S01]  /*31bb0*/  MOV R0, 0x1 ;  /* 0x0000000100007802 */ /* 0x000fe20000000f00 */
[----:B------:R-:W-:Y:S01]  /*31bc0*/  USHF.R.U64 UR8, UR4, UR24, UR11 ;  /* 0x0000001804087299 */ /* 0x000fe2000800120b */
[----:B------:R-:W-:Y:S01]  /*31bd0*/  IMAD.U32 R10, RZ, RZ, UR5 ;  /* 0x00000005ff0a7e24 */ /* 0x000fe2000f8e00ff */
[----:B------:R-:W-:Y:S02]  /*31be0*/  ULOP3.LUT UR4, UR19, UR27, URZ, 0xc0, !UPT ;  /* 0x0000001b13047292 */ /* 0x000fe4000f8ec03f */
[----:B------:R-:W-:Y:S02]  /*31bf0*/  ULOP3.LUT UR18, UR18, UR22, URZ, 0xc0, !UPT ;  /* 0x0000001612127292 */ /* 0x000fe4000f8ec03f */
[----:B------:R-:W-:-:S03]  /*31c00*/  UIMAD UR4, UR26, UR8, UR4 ;  /* 0x000000081a0472a4 */ /* 0x000fc6000f8e0204 */
[----:B------:R-:W-:Y:S02]  /*31c10*/  @UP0 UIMAD UR23, UR28, UR21, UR7 ;  /* 0x000000151c1702a4 */ /* 0x000fe4000f8e0207 */
[----:B------:R-:W-:-:S03]  /*31c20*/  UIADD3 UR7, -UR8, URZ, URZ ;  /* 0x0000003f08077290 */ /* 0x000fc6000fffe13f */
[----:B------:R-:W-:Y:S01]  /*31c30*/  ULDC UR8, c[0x0][0x610] ;  /* 0x0001840000087ab9 */ /* 0x000fe20000000800 */
[----:B------:R-:W-:Y:S02]  /*31c40*/  UIMAD UR7, UR7, UR25, UR20 ;  /* 0x00000019070772a4 */ /* 0x000fe4000f8e0214 */
[----:B------:R-:W-:Y:S02]  /*31c50*/  UIMAD UR4, UR4, UR8, UR23 ;  /* 0x00000008040472a4 */ /* 0x000fe4000f8e0217 */
[----:B------:R-:W-:-:S04]  /*31c60*/  UIMAD UR7, UR7, UR6, UR18 ;  /* 0x00000006070772a4 */ /* 0x000fc8000f8e0212 */
[----:B------:R-:W-:Y:S02]  /*31c70*/  USEL UR6, UR7, UR4, !UP0 ;  /* 0x0000000407067287 */ /* 0x000fe4000c000000 */
[----:B------:R-:W-:-:S04]  /*31c80*/  USEL UR4, UR4, UR7, !UP0 ;  /* 0x0000000704047287 */ /* 0x000fc8000c000000 */
[----:B------:R-:W-:Y:S02]  /*31c90*/  MOV R2, UR6 ;  /* 0x0000000600027c02 */ /* 0x000fe40008000f00 */
[----:B------:R-:W-:-:S07]  /*31ca0*/  IMAD.U32 R3, RZ, RZ, UR4 ;  /* 0x00000004ff037e24 */ /* 0x000fce000f8e00ff */
.L_x_541:
[----:B------:R-:W-:-:S08]  /*31cb0*/  NOP ;  /* 0x0000000000007918 */ /* 0x000fd00000000000 */
[----:B0-----:R-:W0:-:S00]  /*31cc0*/  USETMAXREG.DEALLOC.CTAPOOL 0x18 ;  /* 0x00000018000079c8 */ /* 0x001e0000080e0500 */
[----:B------:R-:W-:-:S13]  /*31cd0*/  ISETP.NE.AND P0, PT, RZ, UR10, PT ;  /* 0x0000000aff007c0c */ /* 0x000fda000bf05270 */
[----:B------:R-:W-:Y:S05]  /*31ce0*/  @P0 EXIT ;  /* 0x000000000000094d */ /* 0x000fea0003800000 */
[----:B0-----:R-:W-:Y:S01]  /*31cf0*/  LOP3.LUT P0, RZ, R0, 0xff, RZ, 0xc0, !PT ;  /* 0x000000ff00ff7812 */ /* 0x001fe2000780c0ff */
[----:B------:R-:W-:Y:S01]  /*31d00*/  IMAD.MOV.U32 R7, RZ, RZ, RZ ;  /* 0x000000ffff077224 */ /* 0x000fe200078e00ff */
[----:B------:R-:W-:-:S11]  /*31d10*/  MOV R0, 0x1 ;  /* 0x0000000100007802 */ /* 0x000fd60000000f00 */
[----:B------:R-:W-:Y:S05]  /*31d20*/  @!P0 BRA `(.L_x_544) ;  /* 0x0000000c00d88947 */ /* 0x000fea0003800000 */
[----:B------:R-:W0:Y:S01]  /*31d30*/  LDC R0, c[0x0][0x28c] ;  /* 0x0000a300ff007b82 */ /* 0x000e220000000800 */
[----:B------:R-:W1:Y:S01]  /*31d40*/  S2R R4, SR_TID.X ;  /* 0x0000000000047919 */ /* 0x000e620000002100 */
[----:B------:R-:W-:Y:S01]  /*31d50*/  ULDC UR13, c[0x0][0x658] ;  /* 0x00019600000d7ab9 */ /* 0x000fe20000000800 */
[----:B------:R-:W-:Y:S01]  /*31d60*/  UMOV UR5, 0xffffffff ;  /* 0xffffffff00057882 */ /* 0x000fe20000000000 */
[----:B------:R-:W-:Y:S01]  /*31d70*/  ULDC UR4, c[0x0][0xc] ;  /* 0x0000030000047ab9 */ /* 0x000fe20000000800 */
[----:B------:R-:W-:Y:S01]  /*31d80*/  USHF.L.U32 UR29, UR5, UR13, URZ ;  /* 0x0000000d051d7299 */ /* 0x000fe2000800063f */
[----:B------:R-:W-:Y:S01]  /*31d90*/  BSSY B0, `(.L_x_544) ;  /* 0x00000ef000007945 */ /* 0x000fe20003800000 */
[----:B------:R-:W-:Y:S01]  /*31da0*/  UMOV UR6, 0x1 ;  /* 0x0000000100067882 */ /* 0x000fe20000000000 */
[----:B------:R-:W-:Y:S01]  /*31db0*/  ULDC UR5, c[0x0][0x10] ;  /* 0x0000040000057ab9 */ /* 0x000fe20000000800 */
[----:B------:R-:W-:Y:S01]  /*31dc0*/  USHF.L.U32 UR13, UR6, UR13, URZ ;  /* 0x0000000d060d7299 */ /* 0x000fe2000800063f */
[----:B------:R-:W-:Y:S01]  /*31dd0*/  IMAD.MOV.U32 R9, RZ, RZ, 0x1 ;  /* 0x00000001ff097424 */ /* 0x000fe200078e00ff */
[----:B------:R-:W-:Y:S01]  /*31de0*/  UIMAD.WIDE.U32 UR4, UR4, UR5, URZ ;  /* 0x00000005040472a5 */ /* 0x000fe2000f8e003f */
[----:B------:R-:W-:Y:S01]  /*31df0*/  IMAD.MOV.U32 R7, RZ, RZ, RZ ;  /* 0x000000ffff077224 */ /* 0x000fe200078e00ff */
[----:B------:R-:W-:Y:S01]  /*31e00*/  ULDC UR6, c[0x0][0x14] ;  /* 0x0000050000067ab9 */ /* 0x000fe20000000800 */
[----:B------:R-:W-:Y:S01]  /*31e10*/  ULDC UR21, c[0x0][0x600] ;  /* 0x0001800000157ab9 */ /* 0x000fe20000000800 */
[----:B------:R-:W-:-:S02]  /*31e20*/  UIMAD.WIDE.U32 UR22, UR4, UR6, URZ ;  /* 0x00000006041672a5 */ /* 0x000fc4000f8e003f */
[----:B------:R-:W-:Y:S02]  /*31e30*/  UIMAD UR39, UR5, UR6, URZ ;  /* 0x00000006052772a4 */ /* 0x000fe4000f8e023f */
[----:B------:R-:W-:Y:S02]  /*31e40*/  ULOP3.LUT UR45, UR37, 0x2, URZ, 0xfc, !UPT ;  /* 0x00000002252d7892 */ /* 0x000fe4000f8efc3f */
[----:B------:R-:W-:Y:S02]  /*31e50*/  UIADD3 UR21, UR21, -0x1, URZ ;  /* 0xffffffff15157890 */ /* 0x000fe4000fffe03f */
[----:B------:R-:W-:Y:S01]  /*31e60*/  ULOP3.LUT UR29, URZ, UR29, URZ, 0x33, !UPT ;  /* 0x0000001d3f1d7292 */ /* 0x000fe2000f8e333f */
[----:B0-----:R-:W-:Y:S01]  /*31e70*/  IADD3 R0, R0, 0x7f, RZ ;  /* 0x0000007f00007810 */ /* 0x001fe20007ffe0ff */
[----:B------:R-:W-:Y:S01]  /*31e80*/  UIADD3 UR39, UR23, UR39, URZ ;  /* 0x0000002717277290 */ /* 0x000fe2000fffe03f */
[----:B------:R-:W-:Y:S02]  /*31e90*/  ULDC.64 UR14, c[0x0][0x198] ;  /* 0x00006600000e7ab9 */ /* 0x000fe40000000a00 */
[----:B------:R-:W-:-:S04]  /*31ea0*/  SHF.R.S32.HI R5, RZ, 0x1f, R0 ;  /* 0x0000001fff057819 */ /* 0x000fc80000011400 */
[----:B------:R-:W-:Y:S02]  /*31eb0*/  LEA.HI R5, R5, R0, RZ, 0x7 ;  /* 0x0000000005057211 */ /* 0x000fe400078f38ff */
[C---:B-1----:R-:W-:Y:S02]  /*31ec0*/  LOP3.LUT P2, RZ, R4.reuse, 0x7f, RZ, 0xc0, !PT ;  /* 0x0000007f04ff7812 */ /* 0x042fe4000784c0ff */
[----:B------:R-:W-:Y:S02]  /*31ed0*/  LOP3.LUT P0, RZ, R4, 0x1f, RZ, 0xc0, !PT ;  /* 0x0000001f04ff7812 */ /* 0x000fe4000780c0ff */
[----:B------:R-:W-:Y:S02]  /*31ee0*/  SHF.R.S32.HI R6, RZ, 0x7, R5 ;  /* 0x00000007ff067819 */ /* 0x000fe40000011405 */
[----:B------:R-:W-:Y:S02]  /*31ef0*/  PLOP3.LUT P0, PT, P0, P2, PT, 0x8a, 0x0 ;  /* 0x000000000000781c */ /* 0x000fe40000705172 */
[----:B------:R-:W-:-:S02]  /*31f00*/  MOV R0, 0x1 ;  /* 0x0000000100007802 */ /* 0x000fc40000000f00 */
[----:B------:R-:W-:-:S09]  /*31f10*/  IADD3 R16, R6, 0x1, RZ ;  /* 0x0000000106107810 */ /* 0x000fd20007ffe0ff */
.L_x_556:
[----:B------:R-:W-:-:S03]  /*31f20*/  UMOV UR4, 0xffffffff ;  /* 0xffffffff00047882 */ /* 0x000fc60000000000 */
[----:B------:R-:W-:Y:S05]  /*31f30*/  BRA.DIV UR4, `(.L_x_545) ;  /* 0x00000012048c7947 */ /* 0x000fea000b800000 */
[----:B------:R-:W-:-:S13]  /*31f40*/  ELECT P6, URZ, PT ;  /* 0x00000000003f782f */ /* 0x000fda00038c0000 */
.L_x_569:
[----:B------:R-:W0:Y:S01]  /*31f50*/  LDC R4, c[0x0][0x28c] ;  /* 0x0000a300ff047b82 */ /* 0x000e220000000800 */
[----:B------:R-:W-:Y:S01]  /*31f60*/  BSSY B1, `(.L_x_546) ;  /* 0x0000058000017945 */ /* 0x000fe20003800000 */
[----:B0-----:R-:W-:-:S13]  /*31f70*/  ISETP.LT.OR P6, PT, R4, 0x1, !P6 ;  /* 0x000000010400780c */ /* 0x001fda00077c1670 */
[----:B------:R-:W-:Y:S05]  /*31f80*/  @P6 BRA `(.L_x_547) ;  /* 0x0000000400546947 */ /* 0x000fea0003800000 */
[----:B------:R-:W-:Y:S01]  /*31f90*/  SHF.L.U32 R5, R2, 0x8, RZ ;  /* 0x0000000802057819 */ /* 0x000fe200000006ff */
[----:B------:R-:W-:Y:S01]  /*31fa0*/  IMAD.SHL.U32 R3, R3, 0x100, RZ ;  /* 0x0000010003037824 */ /* 0x000fe200078e00ff */
[----:B------:R-:W-:Y:S01]  /*31fb0*/  MOV R4, R16 ;  /* 0x0000001000047202 */ /* 0x000fe20000000f00 */
[----:B------:R-:W-:Y:S01]  /*31fc0*/  IMAD.MOV.U32 R13, RZ, RZ, RZ ;  /* 0x000000ffff0d7224 */ /* 0x000fe200078e00ff */
[----:B------:R-:W-:Y:S01]  /*31fd0*/  MOV R8, R7 ;  /* 0x0000000700087202 */ /* 0x000fe20000000f00 */
[----:B------:R-:W-:-:S07]  /*31fe0*/  IMAD.MOV.U32 R2, RZ, RZ, R0 ;  /* 0x000000ffff027224 */ /* 0x000fce00078e0000 */
.L_x_551:
[----:B------:R-:W0:Y:S01]  /*31ff0*/  S2R R12, SR_CgaCtaId ;  /* 0x00000000000c7919 */ /* 0x000e220000008800 */
[----:B------:R-:W-:-:S04]  /*32000*/  MOV R11, 0x400 ;  /* 0x00000400000b7802 */ /* 0x000fc80000000f00 */
[----:B0-----:R-:W-:Y:S02]  /*32010*/  LEA R15, R12, R11, 0x18 ;  /* 0x0000000b0c0f7211 */ /* 0x001fe400078ec0ff */
[----:B------:R-:W-:Y:S01]  /*32020*/  SHF.L.U32 R11, R2, 0x1f, RZ ;  /* 0x0000001f020b7819 */ /* 0x000fe200000006ff */
[----:B------:R-:W0:Y:S02]  /*32030*/  @!P2 LDC R12, c[0x0][0x500] ;  /* 0x00014000ff0cab82 */ /* 0x000e240000000800 */
[----:B------:R-:W-:-:S04]  /*32040*/  IMAD R14, R8, 0x8, R15 ;  /* 0x00000008080e7824 */ /* 0x000fc800078e020f */
[----:B------:R-:W1:Y:S02]  /*32050*/  SYNCS.PHASECHK.TRANS64.TRYWAIT P1, [R14+URZ+0x30], R11 ;  /* 0x0000300b0e0075a7 */ /* 0x000e64000802017f */
[----:B-1----:R-:W-:Y:S05]  /*32060*/  @!P1 BRA `(.L_x_548) ;  /* 0x0000001000609947 */ /* 0x002fea0003800000 */
.L_x_570:
[----:B------:R-:W-:Y:S01]  /*32070*/  UPRMT UR4, UR45, 0x9910, URZ ;  /* 0x000099102d047896 */ /* 0x000fe2000800003f */
[----:B0-----:R0:W-:Y:S03]  /*32080*/  @!P2 SYNCS.ARRIVE.TRANS64 RZ, [R14+URZ], R12 ;  /* 0x0000000c0effa9a7 */ /* 0x0011e6000800003f */
[----:B------:R-:W-:-:S06]  /*32090*/  UISETP.NE.AND UP0, UPT, UR4, 0x2, UPT ;  /* 0x000000020400788c */ /* 0x000fcc000bf05270 */
[----:B------:R-:W-:-:S13]  /*320a0*/  PLOP3.LUT P1, PT, PT, PT, UP0, 0x80, 0x0 ;  /* 0x000000000000781c */ /* 0x000fda0003f2f008 */
[----:B0-----:R-:W-:Y:S05]  /*320b0*/  @P1 BRA `(.L_x_549) ;  /* 0x0000000000041947 */ /* 0x001fea0003800000 */
[----:B------:R-:W-:Y:S01]  /*320c0*/  BPT.TRAP 0x1 ;  /* 0x000000040000795c */ /* 0x000fe20000300000 */
.L_x_549:
[----:B------:R-:W-:Y:S05]  /*320d0*/  @P0 BRA `(.L_x_550) ;  /* 0x0000000000040947 */ /* 0x000fea0003800000 */
[----:B------:R-:W-:Y:S01]  /*320e0*/  BPT.TRAP 0x1 ;  /* 0x000000040000795c */ /* 0x000fe20000300000 */
.L_x_550:
[----:B------:R-:W-:Y:S01]  /*320f0*/  LEA R15, R8, R15, 0x11 ;  /* 0x0000000f080f7211 */ /* 0x000fe200078e88ff */
[----:B------:R-:W-:Y:S01]  /*32100*/  UIADD3 UR30, UP0, UR14, 0xf0, URZ ;  /* 0x000000f00e1e7890 */ /* 0x000fe2000ff1e03f */
[----:B------:R-:W-:Y:S01]  /*32110*/  R2UR UR10, R13 ;  /* 0x000000000d0a72ca */ /* 0x000fe200000e0000 */
[----:B------:R-:W-:Y:S01]  /*32120*/  UIADD3 UR4, UP1, UR14, 0x1f0, URZ ;  /* 0x000001f00e047890 */ /* 0x000fe2000ff3e03f */
[----:B------:R-:W-:Y:S01]  /*32130*/  R2UR UR18, R15 ;  /* 0x000000000f1272ca */ /* 0x000fe200000e0000 */
[----:B------:R-:W-:Y:S01]  /*32140*/  UIADD3.X UR31, URZ, UR15, URZ, UP0, !UPT ;  /* 0x0000000f3f1f7290 */ /* 0x000fe200087fe43f */
[----:B------:R-:W-:Y:S01]  /*32150*/  R2UR UR9, R14 ;  /* 0x000000000e0972ca */ /* 0x000fe200000e0000 */
[----:B------:R-:W-:Y:S01]  /*32160*/  UMOV UR6, 0x0 ;  /* 0x0000000000067882 */ /* 0x000fe20000000000 */
[----:B------:R-:W-:Y:S01]  /*32170*/  R2UR UR11, R3 ;  /* 0x00000000030b72ca */ /* 0x000fe200000e0000 */
[----:B------:R-:W-:Y:S01]  /*32180*/  UMOV UR7, 0x10000000 ;  /* 0x1000000000077882 */ /* 0x000fe20000000000 */
[----:B------:R-:W-:Y:S01]  /*32190*/  R2UR UR12, R10 ;  /* 0x000000000a0c72ca */ /* 0x000fe200000e0000 */
[----:B------:R-:W-:Y:S01]  /*321a0*/  UIADD3.X UR5, URZ, UR15, URZ, UP1, !UPT ;  /* 0x0000000f3f057290 */ /* 0x000fe20008ffe43f */
[----:B------:R-:W-:Y:S01]  /*321b0*/  R2UR UR35, R5 ;  /* 0x00000000052372ca */ /* 0x000fe200000e0000 */
[----:B------:R-:W-:Y:S01]  /*321c0*/  VIADD R8, R8, 0x1 ;  /* 0x0000000108087836 */ /* 0x000fe20000000000 */
[----:B------:R-:W-:Y:S01]  /*321d0*/  IADD3 R4, R4, -0x1, RZ ;  /* 0xffffffff04047810 */ /* 0x000fe20007ffe0ff */
[----:B------:R-:W-:Y:S01]  /*321e0*/  UIADD3 UR58, UR10, 0x20, URZ ;  /* 0x000000200a3a7890 */ /* 0x000fe2000fffe03f */
[----:B------:R-:W-:Y:S01]  /*321f0*/  VIADD R13, R13, 0x80 ;  /* 0x000000800d0d7836 */ /* 0x000fe20000000000 */
[----:B------:R-:W-:Y:S01]  /*32200*/  UIADD3 UR8, UR18, 0x180, URZ ;  /* 0x0000018012087890 */ /* 0x000fe2000fffe03f */
[----:B------:R-:W-:Y:S01]  /*32210*/  ISETP.GT.AND P3, PT, R4, 0x1, PT ;  /* 0x000000010400780c */ /* 0x000fe20003f64270 */
[----:B------:R-:W-:Y:S01]  /*32220*/  UIADD3 UR56, UR18, 0x8180, URZ ;  /* 0x0000818012387890 */ /* 0x000fe2000fffe03f */
[----:B------:R-:W-:Y:S01]  /*32230*/  ISETP.NE.AND P1, PT, R8, 0x6, PT ;  /* 0x000000060800780c */ /* 0x000fe20003f25270 */
[----:B------:R-:W-:-:S02]  /*32240*/  UIADD3 UR50, UR10, 0x40, URZ ;  /* 0x000000400a327890 */ /* 0x000fc4000fffe03f */
[----:B------:R-:W-:Y:S01]  /*32250*/  UIADD3 UR48, UR18, 0x10180, URZ ;  /* 0x0001018012307890 */ /* 0x000fe2000fffe03f */
[----:B-1----:R-:W-:Y:S01]  /*32260*/  SEL R11, RZ, 0x1, P1 ;  /* 0x00000001ff0b7807 */ /* 0x002fe20000800000 */
[----:B------:R-:W-:Y:S02]  /*32270*/  UIADD3 UR42, UR10, 0x60, URZ ;  /* 0x000000600a2a7890 */ /* 0x000fe4000fffe03f */
[----:B------:R0:W-:Y:S01]  /*32280*/  UTMALDG.3D [UR8], [UR30], desc[UR6] ;  /* 0x000006081e0075b4 */ /* 0x0001e20008011000 */
[----:B------:R-:W-:Y:S01]  /*32290*/  UIADD3 UR40, UR18, 0x18180, URZ ;  /* 0x0001818012287890 */ /* 0x000fe2000fffe03f */
[----:B------:R-:W-:Y:S01]  /*322a0*/  LOP3.LUT R2, R2, R11, RZ, 0x3c, !PT ;  /* 0x0000000b02027212 */ /* 0x000fe200078e3cff */
[----:B------:R-:W-:Y:S01]  /*322b0*/  UIADD3 UR32, UR18, 0xc0180, URZ ;  /* 0x000c018012207890 */ /* 0x000fe2000fffe03f */
[----:B------:R-:W-:Y:S01]  /*322c0*/  SEL R8, R8, RZ, P1 ;  /* 0x000000ff08087207 */ /* 0x000fe20000800000 */
[----:B------:R-:W-:Y:S02]  /*322d0*/  UIADD3 UR24, UR18, 0xc8180, URZ ;  /* 0x000c818012187890 */ /* 0x000fe4000fffe03f */
[----:B------:R-:W-:Y:S01]  /*322e0*/  UIADD3 UR16, UR18, 0xd0180, URZ ;  /* 0x000d018012107890 */ /* 0x000fe2000fffe03f */
[----:B------:R-:W-:Y:S01]  /*322f0*/  UMOV UR57, UR9 ;  /* 0x0000000900397c82 */ /* 0x000fe20008000000 */
        /* <DEDUP_REMOVED lines=8> */
[----:B------:R1:W-:Y:S01]  /*32380*/  UTMALDG.3D [UR56], [UR30], desc[UR6] ;  /* 0x000006381e0075b4 */ /* 0x0003e20008011000 */
[----:B------:R-:W-:Y:S01]  /*32390*/  UMOV UR33, UR9 ;  /* 0x0000000900217c82 */ /* 0x000fe20008000000 */
[----:B------:R-:W-:Y:S01]  /*323a0*/  UMOV UR34, UR10 ;  /* 0x0000000a00227c82 */ /* 0x000fe20008000000 */
[----:B------:R-:W-:Y:S01]  /*323b0*/  UMOV UR36, UR12 ;  /* 0x0000000c00247c82 */ /* 0x000fe20008000000 */
[----:B------:R-:W-:Y:S01]  /*323c0*/  UMOV UR25, UR9 ;  /* 0x0000000900197c82 */ /* 0x000fe20008000000 */
[----:B------:R-:W-:Y:S01]  /*323d0*/  UMOV UR27, UR35 ;  /* 0x00000023001b7c82 */ /* 0x000fe20008000000 */
[----:B0-----:R-:W-:Y:S01]  /*323e0*/  UIADD3 UR8, UR18, 0xd8180, URZ ;  /* 0x000d818012087890 */ /* 0x001fe2000fffe03f */
[----:B------:R1:W-:Y:S01]  /*323f0*/  UTMALDG.3D [UR48], [UR30], desc[UR6] ;  /* 0x000006301e0075b4 */ /* 0x0003e20008011000 */
        /* <DEDUP_REMOVED lines=9> */
[----:B------:R1:W-:Y:S01]  /*32490*/  UTMALDG.3D [UR32], [UR4], desc[UR6] ;  /* 0x00000620040075b4 */ /* 0x0003e20008011000 */
[----:B------:R1:W-:Y:S01]  /*324a0*/  UTMALDG.3D [UR24], [UR4], desc[UR6] ;  /* 0x00000618040075b4 */ /* 0x0003e20008011000 */
[----:B------:R1:W-:Y:S01]  /*324b0*/  UTMALDG.3D [UR16], [UR4], desc[UR6] ;  /* 0x00000610040075b4 */ /* 0x0003e20008011000 */
[----:B------:R1:W-:Y:S02]  /*324c0*/  UTMALDG.3D [UR8], [UR4], desc[UR6] ;  /* 0x00000608040075b4 */ /* 0x0003e40008011000 */
[----:B-1----:R-:W-:Y:S05]  /*324d0*/  @P3 BRA `(.L_x_551) ;  /* 0xfffffff800c43947 */ /* 0x002fea000383ffff */
.L_x_547:
[----:B------:R-:W-:Y:S05]  /*324e0*/  BSYNC B1 ;  /* 0x0000000000017941 */ /* 0x000fea0003800000 */
.L_x_546:
[----:B------:R-:W2:Y:S01]  /*324f0*/  LDL.LU R14, [R1+0x200] ;  /* 0x00020000010e7983 */ /* 0x000ea20000300800 */
[----:B------:R-:W-:Y:S01]  /*32500*/  LOP3.LUT P1, RZ, R9, 0xff, RZ, 0xc0, !PT ;  /* 0x000000ff09ff7812 */ /* 0x000fe2000782c0ff */
[----:B------:R-:W-:Y:S01]  /*32510*/  ULDC.64 UR4, c[0x0][0x650] ;  /* 0x0001940000047ab9 */ /* 0x000fe20000000a00 */
[C---:B------:R-:W-:Y:S01]  /*32520*/  IADD3 R4, R6.reuse, R7, RZ ;  /* 0x0000000706047210 */ /* 0x040fe20007ffe0ff */
[----:B------:R-:W-:Y:S01]  /*32530*/  BSSY B1, `(.L_x_552) ;  /* 0x0000072000017945 */ /* 0x000fe20003800000 */
[----:B------:R-:W-:Y:S01]  /*32540*/  ISETP.GE.U32.AND P3, PT, R6, 0x6, PT ;  /* 0x000000060600780c */ /* 0x000fe20003f66070 */
[----:B------:R-:W-:Y:S01]  /*32550*/  IMAD.MOV.U32 R10, RZ, RZ, -0x1 ;  /* 0xffffffffff0a7424 */ /* 0x000fe200078e00ff */
[----:B------:R-:W-:-:S07]  /*32560*/  PRMT R9, RZ, 0x7610, R9 ;  /* 0x00007610ff097816 */ /* 0x000fce0000000009 */
[----:B------:R-:W0:Y:S01]  /*32570*/  @P1 S2R R3, SR_CgaCtaId ;  /* 0x0000000000031919 */ /* 0x000e220000008800 */
[----:B------:R-:W-:-:S04]  /*32580*/  @P1 MOV R2, 0x400 ;  /* 0x0000040000021802 */ /* 0x000fc80000000f00 */
[----:B0-----:R-:W-:-:S04]  /*32590*/  @P1 LEA R2, R3, R2, 0x18 ;  /* 0x0000000203021211 */ /* 0x001fc800078ec0ff */
[----:B------:R0:W-:Y:S01]  /*325a0*/  @P1 SYNCS.ARRIVE.TRANS64.A1T0 RZ, [R2+URZ+0x78], RZ ;  /* 0x000078ff02ff19a7 */ /* 0x0001e2000810003f */
[----:B------:R-:W-:-:S04]  /*325b0*/  ISETP.GT.U32.AND P1, PT, R4, 0x5, PT ;  /* 0x000000050400780c */ /* 0x000fc80003f24070 */
[----:B------:R-:W-:Y:S01]  /*325c0*/  ISETP.LT.U32.AND P1, PT, R6, 0x6, P1 ;  /* 0x000000060600780c */ /* 0x000fe20000f21070 */
[----:B0-----:R-:W-:Y:S01]  /*325d0*/  IMAD.WIDE.U32 R2, R4, -0x55555555, RZ ;  /* 0xaaaaaaab04027825 */ /* 0x001fe200078e00ff */
[----:B------:R-:W-:-:S04]  /*325e0*/  MOV R2, 0xffffffff ;  /* 0xffffffff00027802 */ /* 0x000fc80000000f00 */
[----:B------:R-:W-:Y:S02]  /*325f0*/  SHF.R.U32.HI R5, RZ, 0x2, R3 ;  /* 0x00000002ff057819 */ /* 0x000fe40000011603 */
[----:B------:R-:W-:-:S03]  /*32600*/  SEL R3, RZ, 0x1, !P1 ;  /* 0x00000001ff037807 */ /* 0x000fc60004800000 */
[--C-:B------:R-:W-:Y:S01]  /*32610*/  IMAD R7, R5, -0x6, R4.reuse ;  /* 0xfffffffa05077824 */ /* 0x100fe200078e0204 */
[----:B------:R-:W-:Y:S01]  /*32620*/  LOP3.LUT R0, R0, R3, RZ, 0x3c, !PT ;  /* 0x0000000300007212 */ /* 0x000fe200078e3cff */
[----:B------:R-:W-:Y:S01]  /*32630*/  IMAD.MOV.U32 R3, RZ, RZ, -0x1 ;  /* 0xffffffffff037424 */ /* 0x000fe200078e00ff */
[----:B------:R-:W-:Y:S02]  /*32640*/  PRMT R4, RZ, 0x7610, R4 ;  /* 0x00007610ff047816 */ /* 0x000fe40000000004 */
[----:B------:R-:W-:Y:S02]  /*32650*/  @P3 LOP3.LUT R0, R0, 0x1, R5, 0x78, !PT ;  /* 0x0000000100003812 */ /* 0x000fe400078e7805 */
[----:B--2---:R-:W-:-:S04]  /*32660*/  IADD3 R14, P1, R14, UR22, RZ ;  /* 0x000000160e0e7c10 */ /* 0x004fc8000ff3e0ff */
[----:B------:R-:W-:Y:S01]  /*32670*/  IADD3.X R17, R17, UR39, RZ, P1, !PT ;  /* 0x0000002711117c10 */ /* 0x000fe20008ffe4ff */
[----:B------:R0:W-:Y:S01]  /*32680*/  STL [R1+0x200], R14 ;  /* 0x0002000e01007387 */ /* 0x0001e20000100800 */
[----:B------:R-:W-:-:S04]  /*32690*/  ISETP.GE.U32.AND P1, PT, R14, UR4, PT ;  /* 0x000000040e007c0c */ /* 0x000fc8000bf26070 */
[----:B------:R-:W-:-:S13]  /*326a0*/  ISETP.GE.U32.AND.EX P1, PT, R17, UR5, PT, P1 ;  /* 0x0000000511007c0c */ /* 0x000fda000bf26110 */
[----:B0-----:R-:W-:Y:S05]  /*326b0*/  @P1 BRA `(.L_x_553) ;  /* 0x0000000400641947 */ /* 0x001fea0003800000 */
[----:B------:R-:W0:Y:S01]  /*326c0*/  S2R R8, SR_CTAID.X ;  /* 0x0000000000087919 */ /* 0x000e220000002500 */
[----:B------:R-:W-:Y:S01]  /*326d0*/  ULDC UR4, c[0x0][0x150] ;  /* 0x0000540000047ab9 */ /* 0x000fe20000000800 */
[----:B------:R-:W1:Y:S01]  /*326e0*/  LDC R3, c[0x0][0x144] ;  /* 0x00005100ff037b82 */ /* 0x000e620000000800 */
[----:B------:R-:W-:Y:S01]  /*326f0*/  UISETP.NE.AND UP0, UPT, UR38, URZ, UPT ;  /* 0x0000003f2600728c */ /* 0x000fe2000bf05270 */
[----:B------:R-:W2:Y:S01]  /*32700*/  S2R R5, SR_CTAID.Y ;  /* 0x0000000000057919 */ /* 0x000ea20000002600 */
[----:B------:R-:W-:-:S04]  /*32710*/  ULDC UR7, c[0x0][0x630] ;  /* 0x00018c0000077ab9 */ /* 0x000fc80000000800 */
[----:B------:R-:W-:Y:S01]  /*32720*/  PLOP3.LUT P1, PT, PT, PT, UP0, 0x80, 0x0 ;  /* 0x000000000000781c */ /* 0x000fe20003f2f008 */
[----:B------:R-:W3:Y:S01]  /*32730*/  LDC R12, c[0x0][0x148] ;  /* 0x00005200ff0c7b82 */ /* 0x000ee20000000800 */
[----:B0-----:R-:W-:Y:S02]  /*32740*/  I2FP.F32.U32 R2, R8 ;  /* 0x0000000800027245 */ /* 0x001fe40000201000 */
[----:B--2---:R-:W-:-:S03]  /*32750*/  I2FP.F32.U32 R4, R5 ;  /* 0x0000000500047245 */ /* 0x004fc60000201000 */
[----:B------:R-:W-:Y:S01]  /*32760*/  FMUL R2, R2, UR4 ;  /* 0x0000000402027c20 */ /* 0x000fe20008400000 */
[----:B------:R-:W-:Y:S02]  /*32770*/  ULDC UR4, c[0x0][0x154] ;  /* 0x0000550000047ab9 */ /* 0x000fe40000000800 */
[----:B------:R-:W-:Y:S01]  /*32780*/  FMUL R10, R4, UR4 ;  /* 0x00000004040a7c20 */ /* 0x000fe20008400000 */
[----:B------:R-:W-:Y:S02]  /*32790*/  ULDC.64 UR4, c[0x0][0x628] ;  /* 0x00018a0000047ab9 */ /* 0x000fe40000000a00 */
[----:B------:R-:W0:Y:S08]  /*327a0*/  F2I.U32.TRUNC.NTZ R2, R2 ;  /* 0x0000000200027305 */ /* 0x000e30000020f000 */
[----:B------:R-:W2:Y:S01]  /*327b0*/  F2I.U32.TRUNC.NTZ R10, R10 ;  /* 0x0000000a000a7305 */ /* 0x000ea2000020f000 */
[----:B0-----:R-:W-:-:S02]  /*327c0*/  IADD3 R4, -R2, RZ, RZ ;  /* 0x000000ff02047210 */ /* 0x001fc40007ffe1ff */
[----:B------:R-:W-:-:S03]  /*327d0*/  MOV R2, R14 ;  /* 0x0000000e00027202 */ /* 0x000fc60000000f00 */
[----:B-1----:R-:W-:Y:S02]  /*327e0*/  IMAD R8, R3, R4, R8 ;  /* 0x0000000403087224 */ /* 0x002fe400078e0208 */
[----:B--2---:R-:W-:-:S04]  /*327f0*/  IMAD.MOV R3, RZ, RZ, -R10 ;  /* 0x000000ffff037224 */ /* 0x004fc800078e0a0a */
[----:B---3--:R-:W-:Y:S01]  /*32800*/  @P1 IMAD R8, R12, R3, R5 ;  /* 0x000000030c081224 */ /* 0x008fe200078e0205 */
[----:B------:R-:W-:Y:S01]  /*32810*/  ISETP.NE.U32.AND P1, PT, RZ, UR4, PT ;  /* 0x00000004ff007c0c */ /* 0x000fe2000bf25070 */
[----:B------:R-:W-:-:S03]  /*32820*/  IMAD.MOV.U32 R3, RZ, RZ, R17 ;  /* 0x000000ffff037224 */ /* 0x000fc600078e0011 */
[----:B------:R-:W-:-:S13]  /*32830*/  ISETP.NE.AND.EX P1, PT, RZ, UR5, PT, P1 ;  /* 0x00000005ff007c0c */ /* 0x000fda000bf25310 */
[----:B------:R-:W-:Y:S05]  /*32840*/  @!P1 BRA `(.L_x_554) ;  /* 0x0000000000289947 */ /* 0x000fea0003800000 */
[----:B------:R-:W-:Y:S02]  /*32850*/  ULDC UR6, c[0x0][0x634] ;  /* 0x00018d0000067ab9 */ /* 0x000fe40000000800 */
[----:B------:R-:W-:-:S04]  /*32860*/  IADD3 R3, P1, R14, UR6, RZ ;  /* 0x000000060e037c10 */ /* 0x000fc8000ff3e0ff */
[----:B------:R-:W-:-:S05]  /*32870*/  IADD3.X R11, RZ, R17, RZ, P1, !PT ;  /* 0x00000011ff0b7210 */ /* 0x000fca0000ffe4ff */
[----:B------:R-:W-:-:S04]  /*32880*/  IMAD.WIDE.U32 R4, R11, UR4, RZ ;  /* 0x000000040b047c25 */ /* 0x000fc8000f8e00ff */
[----:B------:R-:W-:-:S04]  /*32890*/  IMAD.WIDE.U32 R4, P1, R3, UR5, R4 ;  /* 0x0000000503047c25 */ /* 0x000fc8000f820004 */
[----:B------:R-:W-:Y:S01]  /*328a0*/  IMAD.WIDE.U32 R2, R3, UR4, RZ ;  /* 0x0000000403027c25 */ /* 0x000fe2000f8e00ff */
[----:B------:R-:W-:-:S04]  /*328b0*/  MOV R2, R5 ;  /* 0x0000000500027202 */ /* 0x000fc80000000f00 */
[----:B------:R-:W-:Y:S01]  /*328c0*/  IADD3 RZ, P3, R3, R4, RZ ;  /* 0x0000000403ff7210 */ /* 0x000fe20007f7e0ff */
[----:B------:R-:W-:-:S04]  /*328d0*/  IMAD.X R3, RZ, RZ, RZ, P1 ;  /* 0x000000ffff037224 */ /* 0x000fc800008e06ff */
[----:B------:R-:W-:-:S08]  /*328e0*/  IMAD.WIDE.U32.X R2, R11, UR5, R2, P3 ;  /* 0x000000050b027c25 */ /* 0x000fd000098e0402 */
.L_x_554:
[--C-:B------:R-:W-:Y:S01]  /*328f0*/  SHF.R.U64 R10, R2, UR7, R3.reuse ;  /* 0x00000007020a7c19 */ /* 0x100fe20008001203 */
[----:B------:R-:W-:Y:S01]  /*32900*/  ULDC.64 UR4, c[0x0][0x620] ;  /* 0x0001880000047ab9 */ /* 0x000fe20000000a00 */
[----:B------:R-:W-:Y:S01]  /*32910*/  SHF.R.U32.HI R2, RZ, UR7, R3 ;  /* 0x00000007ff027c19 */ /* 0x000fe20008011603 */
[----:B------:R-:W-:Y:S01]  /*32920*/  IMAD.MOV.U32 R3, RZ, RZ, R17 ;  /* 0x000000ffff037224 */ /* 0x000fe200078e0011 */
[----:B------:R-:W-:Y:S01]  /*32930*/  IADD3 R11, P1, RZ, -R10, RZ ;  /* 0x8000000aff0b7210 */ /* 0x000fe20007f3e0ff */
[----:B------:R-:W-:-:S04]  /*32940*/  ULDC.64 UR6, c[0x0][0x640] ;  /* 0x0001900000067ab9 */ /* 0x000fc80000000a00 */
[----:B------:R-:W-:Y:S01]  /*32950*/  IMAD.X R2, RZ, RZ, ~R2, P1 ;  /* 0x000000ffff027224 */ /* 0x000fe200008e0e02 */
[----:B------:R-:W-:-:S03]  /*32960*/  ISETP.NE.U32.AND P1, PT, RZ, UR6, PT ;  /* 0x00000006ff007c0c */ /* 0x000fc6000bf25070 */
[----:B------:R-:W-:Y:S01]  /*32970*/  IMAD R2, R2, UR4, RZ ;  /* 0x0000000402027c24 */ /* 0x000fe2000f8e02ff */
[----:B------:R-:W-:-:S03]  /*32980*/  ISETP.NE.AND.EX P1, PT, RZ, UR7, PT, P1 ;  /* 0x00000007ff007c0c */ /* 0x000fc6000bf25310 */
[----:B------:R-:W-:Y:S01]  /*32990*/  IMAD R5, R11, UR5, R2 ;  /* 0x000000050b057c24 */ /* 0x000fe2000f8e0202 */
[----:B------:R-:W-:-:S05]  /*329a0*/  MOV R2, R14 ;  /* 0x0000000e00027202 */ /* 0x000fca0000000f00 */
[----:B------:R-:W-:Y:S01]  /*329b0*/  IMAD.WIDE.U32 R2, R11, UR4, R2 ;  /* 0x000000040b027c25 */ /* 0x000fe2000f8e0002 */
[----:B------:R-:W-:-:S04]  /*329c0*/  ULDC UR4, c[0x0][0x618] ;  /* 0x0001860000047ab9 */ /* 0x000fc80000000800 */
[----:B------:R-:W-:-:S04]  /*329d0*/  IADD3 R3, R3, R5, RZ ;  /* 0x0000000503037210 */ /* 0x000fc80007ffe0ff */
[--C-:B------:R-:W-:Y:S02]  /*329e0*/  SHF.R.U64 R11, R2, UR4, R3.reuse ;  /* 0x00000004020b7c19 */ /* 0x100fe40008001203 */
[----:B------:R-:W-:Y:S01]  /*329f0*/  SHF.R.U32.HI R2, RZ, UR4, R3 ;  /* 0x00000004ff027c19 */ /* 0x000fe20008011603 */
[----:B------:R-:W-:-:S03]  /*32a00*/  ULDC UR4, c[0x0][0x608] ;  /* 0x0001820000047ab9 */ /* 0x000fc60000000800 */
[--C-:B------:R-:W-:Y:S02]  /*32a10*/  SHF.R.U64 R12, R11, UR4, R2.reuse ;  /* 0x000000040b0c7c19 */ /* 0x100fe40008001202 */
[----:B------:R-:W-:Y:S01]  /*32a20*/  SHF.R.U32.HI R3, RZ, UR4, R2 ;  /* 0x00000004ff037c19 */ /* 0x000fe20008011602 */
[----:B------:R-:W-:-:S03]  /*32a30*/  ULDC UR4, c[0x0][0x658] ;  /* 0x0001960000047ab9 */ /* 0x000fc60000000800 */
[--C-:B------:R-:W-:Y:S02]  /*32a40*/  SHF.R.U64 R13, R12, UR4, R3.reuse ;  /* 0x000000040c0d7c19 */ /* 0x100fe40008001203 */
[----:B------:R-:W-:-:S03]  /*32a50*/  SHF.R.U32.HI R15, RZ, UR4, R3 ;  /* 0x00000004ff0f7c19 */ /* 0x000fc60008011603 */
[----:B------:R-:W-:Y:S01]  /*32a60*/  IMAD.MOV.U32 R2, RZ, RZ, R13 ;  /* 0x000000ffff027224 */ /* 0x000fe200078e000d */
[----:B------:R-:W-:Y:S01]  /*32a70*/  MOV R3, R15 ;  /* 0x0000000f00037202 */ /* 0x000fe20000000f00 */
[----:B------:R-:W-:Y:S06]  /*32a80*/  @!P1 BRA `(.L_x_555) ;  /* 0x0000000000289947 */ /* 0x000fec0003800000 */
[----:B------:R-:W-:Y:S02]  /*32a90*/  ULDC UR4, c[0x0][0x64c] ;  /* 0x0001930000047ab9 */ /* 0x000fe40000000800 */
[----:B------:R-:W-:-:S05]  /*32aa0*/  IADD3 R3, P1, R13, UR4, RZ ;  /* 0x000000040d037c10 */ /* 0x000fca000ff3e0ff */
[----:B------:R-:W-:-:S04]  /*32ab0*/  IMAD.X R15, RZ, RZ, R15, P1 ;  /* 0x000000ffff0f7224 */ /* 0x000fc800008e060f */
[----:B------:R-:W-:-:S04]  /*32ac0*/  IMAD.WIDE.U32 R4, R15, UR6, RZ ;  /* 0x000000060f047c25 */ /* 0x000fc8000f8e00ff */
[----:B------:R-:W-:-:S04]  /*32ad0*/  IMAD.WIDE.U32 R4, P1, R3, UR7, R4 ;  /* 0x0000000703047c25 */ /* 0x000fc8000f820004 */
[----:B------:R-:W-:-:S04]  /*32ae0*/  IMAD.WIDE.U32 R2, R3, UR6, RZ ;  /* 0x0000000603027c25 */ /* 0x000fc8000f8e00ff */
[----:B------:R-:W-:Y:S01]  /*32af0*/  IMAD.MOV.U32 R2, RZ, RZ, R5 ;  /* 0x000000ffff027224 */ /* 0x000fe200078e0005 */
[----:B------:R-:W-:Y:S02]  /*32b00*/  IADD3 RZ, P3, R3, R4, RZ ;  /* 0x0000000403ff7210 */ /* 0x000fe40007f7e0ff */
[----:B------:R-:W-:-:S03]  /*32b10*/  IADD3.X R3, RZ, RZ, RZ, P1, !PT ;  /* 0x000000ffff037210 */ /* 0x000fc60000ffe4ff */
[----:B------:R-:W-:-:S08]  /*32b20*/  IMAD.WIDE.U32.X R2, R15, UR7, R2, P3 ;  /* 0x000000070f027c25 */ /* 0x000fd000098e0402 */
.L_x_555:
[----:B------:R-:W-:Y:S01]  /*32b30*/  ULDC UR4, c[0x0][0x648] ;  /* 0x0001920000047ab9 */ /* 0x000fe20000000800 */
[----:B------:R-:W-:Y:S01]  /*32b40*/  LOP3.LUT R12, R12, UR29, RZ, 0xc0, !PT ;  /* 0x0000001d0c0c7c12 */ /* 0x000fe2000f8ec0ff */
[----:B------:R-:W-:Y:S01]  /*32b50*/  UISETP.NE.AND UP0, UPT, UR38, URZ, UPT ;  /* 0x0000003f2600728c */ /* 0x000fe2000bf05270 */
[----:B------:R-:W-:Y:S01]  /*32b60*/  SHF.R.U64 R3, R2, UR4, R3 ;  /* 0x0000000402037c19 */ /* 0x000fe20008001203 */
[----:B------:R-:W-:Y:S01]  /*32b70*/  ULDC UR4, c[0x0][0x638] ;  /* 0x00018e0000047ab9 */ /* 0x000fe20000000800 */
[----:B------:R-:W-:Y:S02]  /*32b80*/  IMAD.MOV.U32 R4, RZ, RZ, 0x1 ;  /* 0x00000001ff047424 */ /* 0x000fe400078e00ff */
[C---:B------:R-:W-:Y:S01]  /*32b90*/  IADD3 R2, -R3.reuse, RZ, RZ ;  /* 0x000000ff03027210 */ /* 0x040fe20007ffe1ff */
[----:B------:R-:W-:Y:S01]  /*32ba0*/  IMAD R5, R3, UR13, R12 ;  /* 0x0000000d03057c24 */ /* 0x000fe2000f8e020c */
[----:B------:R-:W-:Y:S02]  /*32bb0*/  PLOP3.LUT P1, PT, PT, PT, UP0, 0x40, 0x0 ;  /* 0x000000000000781c */ /* 0x000fe40003f2e808 */
[----:B------:R-:W-:Y:S01]  /*32bc0*/  PLOP3.LUT P3, PT, PT, PT, UP0, 0x40, 0x0 ;  /* 0x000000000000781c */ /* 0x000fe20003f6e808 */
[----:B------:R-:W-:Y:S01]  /*32bd0*/  IMAD R13, R2, UR4, R13 ;  /* 0x00000004020d7c24 */ /* 0x000fe2000f8e020d */
[----:B------:R-:W-:Y:S01]  /*32be0*/  ULDC UR4, c[0x0][0x610] ;  /* 0x0001840000047ab9 */ /* 0x000fe20000000800 */
[----:B------:R-:W-:Y:S01]  /*32bf0*/  LOP3.LUT R2, R11, UR21, RZ, 0xc0, !PT ;  /* 0x000000150b027c12 */ /* 0x000fe2000f8ec0ff */
[----:B------:R-:W-:Y:S01]  /*32c00*/  IMAD R8, R5, UR4, R8 ;  /* 0x0000000405087c24 */ /* 0x000fe2000f8e0208 */
[----:B------:R-:W-:-:S03]  /*32c10*/  ULDC UR4, c[0x0][0x600] ;  /* 0x0001800000047ab9 */ /* 0x000fc60000000800 */
[----:B------:R-:W-:-:S05]  /*32c20*/  IMAD R13, R13, UR4, R2 ;  /* 0x000000040d0d7c24 */ /* 0x000fca000f8e0202 */
[----:B------:R-:W-:Y:S02]  /*32c30*/  SEL R2, R13, R8, P1 ;  /* 0x000000080d027207 */ /* 0x000fe40000800000 */
[----:B------:R-:W-:-:S07]  /*32c40*/  SEL R3, R8, R13, P3 ;  /* 0x0000000d08037207 */ /* 0x000fce0001800000 */
.L_x_553:
[----:B------:R-:W-:Y:S05]  /*32c50*/  BSYNC B1 ;  /* 0x0000000000017941 */ /* 0x000fea0003800000 */
.L_x_552:
[----:B------:R-:W-:-:S13]  /*32c60*/  LOP3.LUT P1, RZ, R4, 0xff, RZ, 0xc0, !PT ;  /* 0x000000ff04ff7812 */ /* 0x000fda000782c0ff */
[----:B------:R-:W-:Y:S05]  /*32c70*/  @P1 BRA `(.L_x_556) ;  /* 0xfffffff000a81947 */ /* 0x000fea000383ffff */
[----:B------:R-:W-:Y:S05]  /*32c80*/  BSYNC B0 ;  /* 0x0000000000007941 */ /* 0x000fea0003800000 */
.L_x_544:
[----:B------:R-:W-:-:S03]  /*32c90*/  UMOV UR4, 0xffffffff ;  /* 0xffffffff00047882 */ /* 0x000fc60000000000 */
[----:B------:R-:W-:Y:S05]  /*32ca0*/  BRA.DIV UR4, `(.L_x_557) ;  /* 0x0000000604647947 */ /* 0x000fea000b800000 */
[----:B------:R-:W-:-:S13]  /*32cb0*/  ELECT P6, URZ, PT ;  /* 0x00000000003f782f */ /* 0x000fda00038c0000 */
.L_x_573:
[----:B------:R-:W-:Y:S04]  /*32cc0*/  BSSY B0, `(.L_x_558) ;  /* 0x000003e000007945 */ /* 0x000fe80003800000 */
[----:B------:R-:W-:Y:S05]  /*32cd0*/  @!P6 BRA `(.L_x_559) ;  /* 0x0000000000f0e947 */ /* 0x000fea0003800000 */
[----:B------:R-:W-:-:S04]  /*32ce0*/  ULOP3.LUT UR4, UR37, 0x2, URZ, 0xfc, !UPT ;  /* 0x0000000225047892 */ /* 0x000fc8000f8efc3f */
[----:B------:R-:W-:-:S06]  /*32cf0*/  UISETP.NE.AND UP0, UPT, UR4, 0x3, UPT ;  /* 0x000000030400788c */ /* 0x000fcc000bf05270 */
[----:B------:R-:W-:-:S13]  /*32d00*/  PLOP3.LUT P0, PT, PT, PT, UP0, 0x80, 0x0 ;  /* 0x000000000000781c */ /* 0x000fda0003f0f008 */
[----:B------:R-:W-:Y:S05]  /*32d10*/  @!P0 BRA `(.L_x_560) ;  /* 0x0000000000048947 */ /* 0x000fea0003800000 */
[----:B------:R-:W-:Y:S01]  /*32d20*/  BPT.TRAP 0x1 ;  /* 0x000000040000795c */ /* 0x000fe20000300000 */
.L_x_560:
[----:B------:R-:W0:Y:S01]  /*32d30*/  S2R R3, SR_CgaCtaId ;  /* 0x0000000000037919 */ /* 0x000e220000008800 */
[----:B------:R-:W-:-:S04]  /*32d40*/  MOV R2, 0x400 ;  /* 0x0000040000027802 */ /* 0x000fc80000000f00 */
[----:B0-----:R-:W-:Y:S02]  /*32d50*/  LEA R2, R3, R2, 0x18 ;  /* 0x0000000203027211 */ /* 0x001fe400078ec0ff */
[----:B------:R-:W-:Y:S02]  /*32d60*/  SHF.L.U32 R3, R0, 0x1f, RZ ;  /* 0x0000001f00037819 */ /* 0x000fe400000006ff */
[----:B------:R-:W-:-:S05]  /*32d70*/  IADD3 R2, R2, 0x30, RZ ;  /* 0x0000003002027810 */ /* 0x000fca0007ffe0ff */
[----:B------:R-:W-:-:S04]  /*32d80*/  IMAD R4, R7, 0x8, R2 ;  /* 0x0000000807047824 */ /* 0x000fc800078e0202 */
[----:B------:R-:W0:Y:S02]  /*32d90*/  SYNCS.PHASECHK.TRANS64.TRYWAIT P0, [R4+URZ], R3 ;  /* 0x00000003040075a7 */ /* 0x000e24000800017f */
[----:B0-----:R-:W-:Y:S05]  /*32da0*/  @!P0 BRA `(.L_x_561) ;  /* 0x0000000400448947 */ /* 0x001fea0003800000 */
.L_x_574:
[----:B------:R-:W-:-:S04]  /*32db0*/  IADD3 R7, R7, 0x1, RZ ;  /* 0x0000000107077810 */ /* 0x000fc80007ffe0ff */
[----:B------:R-:W-:-:S04]  /*32dc0*/  ISETP.NE.AND P0, PT, R7, 0x6, PT ;  /* 0x000000060700780c */ /* 0x000fc80003f05270 */
[----:B0-----:R-:W-:Y:S02]  /*32dd0*/  SEL R3, RZ, 0x1, P0 ;  /* 0x00000001ff037807 */ /* 0x001fe40000000000 */
[----:B------:R-:W-:Y:S02]  /*32de0*/  SEL R7, R7, RZ, P0 ;  /* 0x000000ff07077207 */ /* 0x000fe40000000000 */
[----:B------:R-:W-:-:S03]  /*32df0*/  LOP3.LUT R4, R0, R3, RZ, 0x3c, !PT ;  /* 0x0000000300047212 */ /* 0x000fc600078e3cff */
[----:B------:R-:W-:Y:S01]  /*32e00*/  IMAD R3, R7, 0x8, R2 ;  /* 0x0000000807037824 */ /* 0x000fe200078e0202 */
[----:B------:R-:W-:-:S04]  /*32e10*/  SHF.L.U32 R0, R4, 0x1f, RZ ;  /* 0x0000001f04007819 */ /* 0x000fc800000006ff */
[----:B------:R-:W0:Y:S02]  /*32e20*/  SYNCS.PHASECHK.TRANS64.TRYWAIT P0, [R3+URZ], R0 ;  /* 0x00000000030075a7 */ /* 0x000e24000800017f */
[----:B0-----:R-:W-:Y:S05]  /*32e30*/  @!P0 BRA `(.L_x_562) ;  /* 0x0000000400348947 */ /* 0x001fea0003800000 */
.L_x_575:
[----:B0-----:R-:W-:-:S04]  /*32e40*/  IADD3 R0, R7, 0x1, RZ ;  /* 0x0000000107007810 */ /* 0x001fc80007ffe0ff */
[----:B------:R-:W-:-:S04]  /*32e50*/  ISETP.NE.AND P0, PT, R0, 0x6, PT ;  /* 0x000000060000780c */ /* 0x000fc80003f05270 */
[----:B------:R-:W-:Y:S02]  /*32e60*/  SEL R3, RZ, 0x1, P0 ;  /* 0x00000001ff037807 */ /* 0x000fe40000000000 */
[----:B------:R-:W-:Y:S02]  /*32e70*/  SEL R5, R0, RZ, P0 ;  /* 0x000000ff00057207 */ /* 0x000fe40000000000 */
[----:B------:R-:W-:-:S03]  /*32e80*/  LOP3.LUT R4, R4, R3, RZ, 0x3c, !PT ;  /* 0x0000000304047212 */ /* 0x000fc600078e3cff */
[----:B------:R-:W-:Y:S01]  /*32e90*/  IMAD R3, R5, 0x8, R2 ;  /* 0x0000000805037824 */ /* 0x000fe200078e0202 */
[----:B------:R-:W-:-:S04]  /*32ea0*/  SHF.L.U32 R0, R4, 0x1f, RZ ;  /* 0x0000001f04007819 */ /* 0x000fc800000006ff */
[----:B------:R-:W0:Y:S02]  /*32eb0*/  SYNCS.PHASECHK.TRANS64.TRYWAIT P0, [R3+URZ], R0 ;  /* 0x00000000030075a7 */ /* 0x000e24000800017f */
[----:B0-----:R-:W-:Y:S05]  /*32ec0*/  @!P0 BRA `(.L_x_563) ;  /* 0x0000000400248947 */ /* 0x001fea0003800000 */
.L_x_576:
        /* <DEDUP_REMOVED lines=9> */
.L_x_577:
        /* <DEDUP_REMOVED lines=9> */
.L_x_578:
[----:B0-----:R-:W-:-:S04]  /*32ff0*/  IADD3 R0, R5, 0x1, RZ ;  /* 0x0000000105007810 */ /* 0x001fc80007ffe0ff */
[----:B------:R-:W-:-:S04]  /*33000*/  ISETP.NE.AND P0, PT, R0, 0x6, PT ;  /* 0x000000060000780c */ /* 0x000fc80003f05270 */
[----:B------:R-:W-:Y:S02]  /*33010*/  SEL R4, RZ, 0x1, P0 ;  /* 0x00000001ff047807 */ /* 0x000fe40000000000 */
[----:B------:R-:W-:Y:S02]  /*33020*/  SEL R3, R0, RZ, P0 ;  /* 0x000000ff00037207 */ /* 0x000fe40000000000 */
[----:B------:R-:W-:-:S03]  /*33030*/  LOP3.LUT R0, R7, R4, RZ, 0x3c, !PT ;  /* 0x0000000407007212 */ /* 0x000fc600078e3cff */
[----:B------:R-:W-:Y:S01]  /*33040*/  IMAD R3, R3, 0x8, R2 ;  /* 0x0000000803037824 */ /* 0x000fe200078e0202 */
[----:B------:R-:W-:-:S07]  /*33050*/  SHF.L.U32 R0, R0, 0x1f, RZ ;  /* 0x0000001f00007819 */ /* 0x000fce00000006ff */
.L_x_566:
[----:B0-----:R0:W1:Y:S02]  /*33060*/  SYNCS.PHASECHK.TRANS64.TRYWAIT P0, [R3+URZ], R0 ;  /* 0x00000000030075a7 */ /* 0x001064000800017f */
[----:B-1----:R-:W-:Y:S05]  /*33070*/  @!P0 NANOSLEEP.SYNCS 0x989680 ;  /* 0x009896800000895d */ /* 0x002fea0003900000 */
[----:B------:R-:W1:Y:S02]  /*33080*/  @!P0 SYNCS.PHASECHK.TRANS64 P0, [R3+URZ], R0 ;  /* 0x00000000030085a7 */ /* 0x000e64000800007f */
[----:B-1----:R-:W-:Y:S05]  /*33090*/  @!P0 BRA `(.L_x_566) ;  /* 0xfffffffc00f08947 */ /* 0x002fea000383ffff */
.L_x_559:
[----:B------:R-:W-:Y:S05]  /*330a0*/  BSYNC B0 ;  /* 0x0000000000007941 */ /* 0x000fea0003800000 */
.L_x_558:
[----:B------:R-:W-:Y:S05]  /*330b0*/  EXIT ;  /* 0x000000000000794d */ /* 0x000fea0003800000 */
.L_x_17:
[----:B-1----:R1:W4:Y:S02]  /*330c0*/  SYNCS.PHASECHK.TRANS64.TRYWAIT P1, [R3+URZ], R0 ;  /* 0x00000000030075a7 */ /* 0x002324000802017f */
[----:B----4-:R-:W-:Y:S05]  /*330d0*/  @!P1 NANOSLEEP.SYNCS 0x989680 ;  /* 0x009896800000995d */ /* 0x010fea0003900000 */
[----:B------:R-:W4:Y:S02]  /*330e0*/  @!P1 SYNCS.PHASECHK.TRANS64 P1, [R3+URZ], R0 ;  /* 0x00000000030095a7 */ /* 0x000f24000802007f */
[----:B----4-:R-:W-:Y:S05]  /*330f0*/  @!P1 BRA `(.L_x_17) ;  /* 0xfffffffc00f09947 */ /* 0x010fea000383ffff */
[----:B------:R-:W-:Y:S05]  /*33100*/  BRA `(.L_x_16) ;  /* 0xfffffce000d07947 */ /* 0x000fea000383ffff */
.L_x_22:
[----:B-1----:R-:W-:-:S04]  /*33110*/  MOV R4, UR10 ;  /* 0x0000000a00047c02 */ /* 0x002fc80008000f00 */
[----:B------:R1:W2:Y:S03]  /*33120*/  SYNCS.PHASECHK.TRANS64.TRYWAIT P1, [R4+URZ], R3 ;  /* 0x00000003040075a7 */ /* 0x0002a6000802017f */
[----:B--2---:R-:W-:Y:S05]  /*33130*/  @!P1 NANOSLEEP.SYNCS 0x989680 ;  /* 0x009896800000995d */ /* 0x004fea0003900000 */
[----:B------:R-:W2:Y:S02]  /*33140*/  @!P1 SYNCS.PHASECHK.TRANS64 P1, [R4+URZ], R3 ;  /* 0x00000003040095a7 */ /* 0x000ea4000802007f */
[----:B--2---:R-:W-:Y:S05]  /*33150*/  @!P1 BRA `(.L_x_22) ;  /* 0xfffffffc00ec9947 */ /* 0x004fea000383ffff */
[----:B------:R-:W-:Y:S05]  /*33160*/  BRA `(.L_x_21) ;  /* 0xfffffdd800347947 */ /* 0x000fea000383ffff */
.L_x_545:
[----:B------:R-:W-:Y:S01]  /*33170*/  BSSY B1, `(.L_x_567) ;  /* 0x0000006000017945 */ /* 0x000fe20003800000 */
[----:B------:R-:W-:-:S07]  /*33180*/  IMAD.MOV.U32 R15, RZ, RZ, -0x1 ;  /* 0xffffffffff0f7424 */ /* 0x000fce00078e00ff */
[----:B------:R-:W-:Y:S05]  /*33190*/  WARPSYNC.COLLECTIVE R15, `(.L_x_568) ;  /* 0x000000000f0c7348 */ /* 0x000fea0003c00000 */
[----:B------:R-:W-:Y:S02]  /*331a0*/  ELECT P6, UR62, PT ;  /* 0x00000000003e782f */ /* 0x000fe400038c0000 */
[----:B------:R-:W-:Y:S01]  /*331b0*/  MOV R14, UR62 ;  /* 0x0000003e000e7c02 */ /* 0x000fe20008000f00 */
[----:B------:R-:W-:Y:S10]  /*331c0*/  ENDCOLLECTIVE ;  /* 0x000000000000791b */ /* 0x000ff40003800000 */
.L_x_568:
[----:B------:R-:W-:Y:S05]  /*331d0*/  BSYNC B1 ;  /* 0x0000000000017941 */ /* 0x000fea0003800000 */
.L_x_567:
[----:B------:R-:W-:Y:S05]  /*331e0*/  BRA `(.L_x_569) ;  /* 0xffffffec00587947 */ /* 0x000fea000383ffff */
.L_x_548:
[----:B-1----:R1:W2:Y:S02]  /*331f0*/  SYNCS.PHASECHK.TRANS64.TRYWAIT P1, [R14+URZ+0x30], R11 ;  /* 0x0000300b0e0075a7 */ /* 0x0022a4000802017f */
[----:B--2---:R-:W-:Y:S05]  /*33200*/  @!P1 NANOSLEEP.SYNCS 0x989680 ;  /* 0x009896800000995d */ /* 0x004fea0003900000 */
[----:B------:R-:W2:Y:S02]  /*33210*/  @!P1 SYNCS.PHASECHK.TRANS64 P1, [R14+URZ+0x30], R11 ;  /* 0x0000300b0e0095a7 */ /* 0x000ea4000802007f */
[----:B--2---:R-:W-:Y:S05]  /*33220*/  @!P1 BRA `(.L_x_548) ;  /* 0xfffffffc00f09947 */ /* 0x004fea000383ffff */
[----:B------:R-:W-:Y:S05]  /*33230*/  BRA `(.L_x_570) ;  /* 0xffffffec008c7947 */ /* 0x000fea000383ffff */
.L_x_557:
[----:B------:R-:W-:Y:S01]  /*33240*/  BSSY B0, `(.L_x_571) ;  /* 0x0000006000007945 */ /* 0x000fe20003800000 */
[----:B------:R-:W-:-:S07]  /*33250*/  MOV R15, 0xffffffff ;  /* 0xffffffff000f7802 */ /* 0x000fce0000000f00 */
[----:B------:R-:W-:Y:S05]  /*33260*/  WARPSYNC.COLLECTIVE R15, `(.L_x_572) ;  /* 0x000000000f0c7348 */ /* 0x000fea0003c00000 */
[----:B------:R-:W-:Y:S02]  /*33270*/  ELECT P6, UR62, PT ;  /* 0x00000000003e782f */ /* 0x000fe400038c0000 */
[----:B------:R-:W-:Y:S01]  /*33280*/  MOV R14, UR62 ;  /* 0x0000003e000e7c02 */ /* 0x000fe20008000f00 */
[----:B------:R-:W-:Y:S10]  /*33290*/  ENDCOLLECTIVE ;  /* 0x000000000000791b */ /* 0x000ff40003800000 */
.L_x_572:
[----:B------:R-:W-:Y:S05]  /*332a0*/  BSYNC B0 ;  /* 0x0000000000007941 */ /* 0x000fea0003800000 */
.L_x_571:
[----:B------:R-:W-:Y:S05]  /*332b0*/  BRA `(.L_x_573) ;  /* 0xfffffff800807947 */ /* 0x000fea000383ffff */
.L_x_561:
[----:B0-----:R0:W1:Y:S02]  /*332c0*/  SYNCS.PHASECHK.TRANS64.TRYWAIT P0, [R4+URZ], R3 ;  /* 0x00000003040075a7 */ /* 0x001064000800017f */
[----:B-1----:R-:W-:Y:S05]  /*332d0*/  @!P0 NANOSLEEP.SYNCS 0x989680 ;  /* 0x009896800000895d */ /* 0x002fea0003900000 */
[----:B------:R-:W1:Y:S02]  /*332e0*/  @!P0 SYNCS.PHASECHK.TRANS64 P0, [R4+URZ], R3 ;  /* 0x00000003040085a7 */ /* 0x000e64000800007f */
[----:B-1----:R-:W-:Y:S05]  /*332f0*/  @!P0 BRA `(.L_x_561) ;  /* 0xfffffffc00f08947 */ /* 0x002fea000383ffff */
[----:B------:R-:W-:Y:S05]  /*33300*/  BRA `(.L_x_574) ;  /* 0xfffffff800a87947 */ /* 0x000fea000383ffff */
.L_x_562:
[----:B0-----:R0:W1:Y:S02]  /*33310*/  SYNCS.PHASECHK.TRANS64.TRYWAIT P0, [R3+URZ], R0 ;  /* 0x00000000030075a7 */ /* 0x001064000800017f */
[----:B-1----:R-:W-:Y:S05]  /*33320*/  @!P0 NANOSLEEP.SYNCS 0x989680 ;  /* 0x009896800000895d */ /* 0x002fea0003900000 */
[----:B------:R-:W1:Y:S02]  /*33330*/  @!P0 SYNCS.PHASECHK.TRANS64 P0, [R3+URZ], R0 ;  /* 0x00000000030085a7 */ /* 0x000e64000800007f */
[----:B-1----:R-:W-:Y:S05]  /*33340*/  @!P0 BRA `(.L_x_562) ;  /* 0xfffffffc00f08947 */ /* 0x002fea000383ffff */
[----:B------:R-:W-:Y:S05]  /*33350*/  BRA `(.L_x_575) ;  /* 0xfffffff800b87947 */ /* 0x000fea000383ffff */
.L_x_563:
[----:B0-----:R0:W1:Y:S02]  /*33360*/  SYNCS.PHASECHK.TRANS64.TRYWAIT P0, [R3+URZ], R0 ;  /* 0x00000000030075a7 */ /* 0x001064000800017f */
[----:B-1----:R-:W-:Y:S05]  /*33370*/  @!P0 NANOSLEEP.SYNCS 0x989680 ;  /* 0x009896800000895d */ /* 0x002fea0003900000 */
[----:B------:R-:W1:Y:S02]  /*33380*/  @!P0 SYNCS.PHASECHK.TRANS64 P0, [R3+URZ], R0 ;  /* 0x00000000030085a7 */ /* 0x000e64000800007f */
[----:B-1----:R-:W-:Y:S05]  /*33390*/  @!P0 BRA `(.L_x_563) ;  /* 0xfffffffc00f08947 */ /* 0x002fea000383ffff */
[----:B------:R-:W-:Y:S05]  /*333a0*/  BRA `(.L_x_576) ;  /* 0xfffffff800c87947 */ /* 0x000fea000383ffff */
.L_x_564:
[----:B0-----:R0:W1:Y:S02]  /*333b0*/  SYNCS.PHASECHK.TRANS64.TRYWAIT P0, [R3+URZ], R0 ;  /* 0x00000000030075a7 */ /* 0x001064000800017f */
[----:B-1----:R-:W-:Y:S05]  /*333c0*/  @!P0 NANOSLEEP.SYNCS 0x989680 ;  /* 0x009896800000895d */ /* 0x002fea0003900000 */
[----:B------:R-:W1:Y:S02]  /*333d0*/  @!P0 SYNCS.PHASECHK.TRANS64 P0, [R3+URZ], R0 ;  /* 0x00000000030085a7 */ /* 0x000e64000800007f */
[----:B-1----:R-:W-:Y:S05]  /*333e0*/  @!P0 BRA `(.L_x_564) ;  /* 0xfffffffc00f08947 */ /* 0x002fea000383ffff */
[----:B------:R-:W-:Y:S05]  /*333f0*/  BRA `(.L_x_577) ;  /* 0xfffffff800d87947 */ /* 0x000fea000383ffff */
.L_x_565:
[----:B0-----:R0:W1:Y:S02]  /*33400*/  SYNCS.PHASECHK.TRANS64.TRYWAIT P0, [R3+URZ], R0 ;  /* 0x00000000030075a7 */ /* 0x001064000800017f */
[----:B-1----:R-:W-:Y:S05]  /*33410*/  @!P0 NANOSLEEP.SYNCS 0x989680 ;  /* 0x009896800000895d */ /* 0x002fea0003900000 */
[----:B------:R-:W1:Y:S02]  /*33420*/  @!P0 SYNCS.PHASECHK.TRANS64 P0, [R3+URZ], R0 ;  /* 0x00000000030085a7 */ /* 0x000e64000800007f */
[----:B-1----:R-:W-:Y:S05]  /*33430*/  @!P0 BRA `(.L_x_565) ;  /* 0xfffffffc00f08947 */ /* 0x002fea000383ffff */
[----:B------:R-:W-:Y:S05]  /*33440*/  BRA `(.L_x_578) ;  /* 0xfffffff800e87947 */ /* 0x000fea000383ffff */
.L_x_579:
[----:B------:R-:W-:-:S00]  /*33450*/  BRA `(.L_x_579) ;  /* 0xfffffffc00fc7947 */ /* 0x000fc0000383ffff */
[----:B------:R-:W-:-:S00]  /*33460*/  NOP ;  /* 0x0000000000007918 */ /* 0x000fc00000000000 */
        /* <DEDUP_REMOVED lines=9> */
.L_x_580:


//--------------------- .nv.global.init           --------------------------
	.section	.nv.global.init,"aw",@progbits
.nv.global.init:
	.type		$str$22,@object
	.size		$str$22,($str$23 - $str$22)
$str$22:
        /*0000*/ 	.byte	0x6b, 0x5f, 0x74, 0x69, 0x6c, 0x65, 0x5f, 0x63, 0x6f, 0x75, 0x6e, 0x74, 0x20, 0x3e, 0x3d, 0x20
        /*0010*/ 	.byte	0x31, 0x00
	.type		$str$23,@object
	.size		$str$23,(__unnamed_1 - $str$23)
$str$23:
        /*0012*/ 	.byte	0x2f, 0x74, 0x6d, 0x70, 0x2f, 0x63, 0x75, 0x74, 0x6c, 0x61, 0x73, 0x73, 0x5f, 0x73, 0x77, 0x65
        /*0022*/ 	.byte	0x65, 0x70, 0x5f, 0x73, 0x72, 0x63, 0x2f, 0x69, 0x6e, 0x63, 0x6c, 0x75, 0x64, 0x65, 0x2f, 0x63
        /*0032*/ 	.byte	0x75, 0x74, 0x6c, 0x61, 0x73, 0x73, 0x2f, 0x67, 0x65, 0x6d, 0x6d, 0x2f, 0x63, 0x6f, 0x6c, 0x6c
        /*0042*/ 	.byte	0x65, 0x63, 0x74, 0x69, 0x76, 0x65, 0x2f, 0x73, 0x6d, 0x39, 0x30, 0x5f, 0x6d, 0x6d, 0x61, 0x5f
        /*0052*/ 	.byte	0x74, 0x6d, 0x61, 0x5f, 0x67, 0x6d, 0x6d, 0x61, 0x5f, 0x73, 0x73, 0x5f, 0x77, 0x61, 0x72, 0x70
        /*0062*/ 	.byte	0x73, 0x70, 0x65, 0x63, 0x69, 0x61, 0x6c, 0x69, 0x7a, 0x65, 0x64, 0x2e, 0x68, 0x70, 0x70, 0x00
	.type		__unnamed_1,@object
	.size		__unnamed_1,(.L_0 - __unnamed_1)
__unnamed_1:
        /* <DEDUP_REMOVED lines=178> */
        /*0b92*/ 	.byte	0x79, 0x5d, 0x00
.L_0:


//--------------------- .nv.shared._ZN7cutlass13device_kernelINS_4gemm6kernel13GemmUniversalIN4cute5tupleIJiiiiEEENS1_10collective13CollectiveMmaINS1_34MainloopSm90TmaGmmaWarpSpecializedILi6ENS5_IJNS4_1CILi1EEESB_SB_EEENS1_35KernelTmaWarpSpecializedCooperativeEEENS5_IJNSA_ILi256EEESF_NSA_ILi128EEEEEENS_10tfloat32_tENS5_IJlSB_lEEESI_SJ_NS4_8TiledMMAINS4_8MMA_AtomIJNS4_4SM904GMMA30MMA_64x256x8_F32TF32TF32_SS_TNILNSN_7ScaleInE1ELSP_1EEEEEENS4_6LayoutINS5_IJNSA_ILi2EEESB_SB_EEENS5_IJSB_NSA_ILi0EEESV_EEEEENS5_IJNS4_10UnderscoreESY_SY_EEEEENS4_13SM90_TMA_LOADENS4_14ComposedLayoutINS4_7SwizzleILi3ELi4ELi3EEENS4_18smem_ptr_flag_bitsILi32EEENSS_INS5_IJNSA_ILi8EEENSA_ILi32EEEEEENS5_IJS18_SB_EEEEEEEvNS4_8identityES11_S1C_vS1D_EENS_8epilogue10collective6detail29Sm90TmaWarpSpecializedAdapterINS1G_15DefaultEpilogueISI_SJ_SJ_NS1F_6thread17LinearCombinationISI_Li1EffLNS1K_9ScaleType4KindE0ELNS_15FloatRoundStyleE2ESI_EENS1_15EpilogueDefaultEEEEEvvEEEEvNT_6ParamsE --------------------------
	.section	.nv.shared._ZN7cutlass13device_kernelINS_4gemm6kernel13GemmUniversalIN4cute5tupleIJiiiiEEENS1_10collective13CollectiveMmaINS1_34MainloopSm90TmaGmmaWarpSpecializedILi6ENS5_IJNS4_1CILi1EEESB_SB_EEENS1_35KernelTmaWarpSpecializedCooperativeEEENS5_IJNSA_ILi256EEESF_NSA_ILi128EEEEEENS_10tfloat32_tENS5_IJlSB_lEEESI_SJ_NS4_8TiledMMAINS4_8MMA_AtomIJNS4_4SM904GMMA30MMA_64x256x8_F32TF32TF32_SS_TNILNSN_7ScaleInE1ELSP_1EEEEEENS4_6LayoutINS5_IJNSA_ILi2EEESB_SB_EEENS5_IJSB_NSA_ILi0EEESV_EEEEENS5_IJNS4_10UnderscoreESY_SY_EEEEENS4_13SM90_TMA_LOADENS4_14ComposedLayoutINS4_7SwizzleILi3ELi4ELi3EEENS4_18smem_ptr_flag_bitsILi32EEENSS_INS5_IJNSA_ILi8EEENSA_ILi32EEEEEENS5_IJS18_SB_EEEEEEEvNS4_8identityES11_S1C_vS1D_EENS_8epilogue10collective6detail29Sm90TmaWarpSpecializedAdapterINS1G_15DefaultEpilogueISI_SJ_SJ_NS1F_6thread17LinearCombinationISI_Li1EffLNS1K_9ScaleType4KindE0ELNS_15FloatRoundStyleE2ESI_EENS1_15EpilogueDefaultEEEEEvvEEEEvNT_6ParamsE,"aw",@nobits
	.sectionflags	@""
	.align	16
	.zero		1024


//--------------------- .nv.shared.reserved.0     --------------------------
	.section	.nv.shared.reserved.0,"aw",@nobits
	.weak		__nv_reservedSMEM_offset_0_alias
	.size		__nv_reservedSMEM_offset_0_alias, 0, 0
	.other		__nv_reservedSMEM_offset_0_alias,@"STO_CUDA_RESERVED_SHARED STV_DEFAULT"
__nv_reservedSMEM_offset_0_alias:
	.zero		0


//--------------------- .nv.global                --------------------------
	.section	.nv.global,"aw",@nobits
.nv.global:
	.type		_ZN40_INTERNAL_c812e36c_4_k_cu_e5aaf2be_139364cute1_E,@object
	.size		_ZN40_INTERNAL_c812e36c_4_k_cu_e5aaf2be_139364cute1_E,(_ZN40_INTERNAL_c812e36c_4_k_cu_e5aaf2be_139364cuda3std3__45__cpo6cbeginE - _ZN40_INTERNAL_c812e36c_4_k_cu_e5aaf2be_139364cute1_E)
_ZN40_INTERNAL_c812e36c_4_k_cu_e5aaf2be_139364cute1_E:
	.zero		1
	.type		_ZN40_INTERNAL_c812e36c_4_k_cu_e5aaf2be_139364cuda3std3__45__cpo6cbeginE,@object
	.size		_ZN40_INTERNAL_c812e36c_4_k_cu_e5aaf2be_139364cuda3std3__45__cpo6cbeginE,(_ZN40_INTERNAL_c812e36c_4_k_cu_e5aaf2be_139364cuda3std3__48in_placeE - _ZN40_INTERNAL_c812e36c_4_k_cu_e5aaf2be_139364cuda3std3__45__cpo6cbeginE)
_ZN40_INTERNAL_c812e36c_4_k_cu_e5aaf2be_139364cuda3std3__45__cpo6cbeginE:
	.zero		1
	.type		_ZN40_INTERNAL_c812e36c_4_k_cu_e5aaf2be_139364cuda3std3__48in_placeE,@object
	.size		_ZN40_INTERNAL_c812e36c_4_k_cu_e5aaf2be_139364cuda3std3__48in_placeE,(_ZN40_INTERNAL_c812e36c_4_k_cu_e5aaf2be_139364cuda3std6ranges3__45__cpo9iter_moveE - _ZN40_INTERNAL_c812e36c_4_k_cu_e5aaf2be_139364cuda3std3__48in_placeE)
_ZN40_INTERNAL_c812e36c_4_k_cu_e5aaf2be_139364cuda3std3__48in_placeE:
	.zero		1
	.type		_ZN40_INTERNAL_c812e36c_4_k_cu_e5aaf2be_139364cuda3std6ranges3__45__cpo9iter_moveE,@object
	.size		_ZN40_INTERNAL_c812e36c_4_k_cu_e5aaf2be_139364cuda3std6ranges3__45__cpo9iter_moveE,(_ZN40_INTERNAL_c812e36c_4_k_cu_e5aaf2be_139364cuda3std3__45__cpo5beginE - _ZN40_INTERNAL_c812e36c_4_k_cu_e5aaf2be_139364cuda3std6ranges3__45__cpo9iter_moveE)
_ZN40_INTERNAL_c812e36c_4_k_cu_e5aaf2be_139364cuda3std6ranges3__45__cpo9iter_moveE:
	.zero		1
	.type		_ZN40_INTERNAL_c812e36c_4_k_cu_e5aaf2be_139364cuda3std3__45__cpo5beginE,@object
	.size		_ZN40_INTERNAL_c812e36c_4_k_cu_e5aaf2be_139364cuda3std3__45__cpo5beginE,(_ZN40_INTERNAL_c812e36c_4_k_cu_e5aaf2be_139364cuda3std3__442_GLOBAL__N__c812e36c_4_k_cu_e5aaf2be_139366ignoreE - _ZN40_INTERNAL_c812e36c_4_k_cu_e5aaf2be_139364cuda3std3__45__cpo5beginE)
_ZN40_INTERNAL_c812e36c_4_k_cu_e5aaf2be_139364cuda3std3__45__cpo5beginE:
	.zero		1
	.type		_ZN40_INTERNAL_c812e36c_4_k_cu_e5aaf2be_139364cuda3std3__442_GLOBAL__N__c812e36c_4_k_cu_e5aaf2be_139366ignoreE,@object
	.size		_ZN40_INTERNAL_c812e36c_4_k_cu_e5aaf2be_139364cuda3std3__442_GLOBAL__N__c812e36c_4_k_cu_e5aaf2be_139366ignoreE,(_ZN40_INTERNAL_c812e36c_4_k_cu_e5aaf2be_139364cute7productE - _ZN40_INTERNAL_c812e36c_4_k_cu_e5aaf2be_139364cuda3std3__442_GLOBAL__N__c812e36c_4_k_cu_e5aaf2be_139366ignoreE)
_ZN40_INTERNAL_c812e36c_4_k_cu_e5aaf2be_139364cuda3std3__442_GLOBAL__N__c812e36c_4_k_cu_e5aaf2be_139366ignoreE:
	.zero		1
	.type		_ZN40_INTERNAL_c812e36c_4_k_cu_e5aaf2be_139364cute7productE,@object
	.size		_ZN40_INTERNAL_c812e36c_4_k_cu_e5aaf2be_139364cute7productE,(_ZN40_INTERNAL_c812e36c_4_k_cu_e5aaf2be_139364cuda3std3__45__cpo3endE - _ZN40_INTERNAL_c812e36c_4_k_cu_e5aaf2be_139364cute7productE)
_ZN40_INTERNAL_c812e36c_4_k_cu_e5aaf2be_139364cute7productE:
	.zero		1
	.type		_ZN40_INTERNAL_c812e36c_4_k_cu_e5aaf2be_139364cuda3std3__45__cpo3endE,@object
	.size		_ZN40_INTERNAL_c812e36c_4_k_cu_e5aaf2be_139364cuda3std3__45__cpo3endE,(_ZN40_INTERNAL_c812e36c_4_k_cu_e5aaf2be_139364cuda3std3__419piecewise_constructE - _ZN40_INTERNAL_c812e36c_4_k_cu_e5aaf2be_139364cuda3std3__45__cpo3endE)
_ZN40_INTERNAL_c812e36c_4_k_cu_e5aaf2be_139364cuda3std3__45__cpo3endE:
	.zero		1
	.type		_ZN40_INTERNAL_c812e36c_4_k_cu_e5aaf2be_139364cuda3std3__419piecewise_constructE,@object
	.size		_ZN40_INTERNAL_c812e36c_4_k_cu_e5aaf2be_139364cuda3std3__419piecewise_constructE,(_ZN40_INTERNAL_c812e36c_4_k_cu_e5aaf2be_139364cuda3std3__45__cpo4cendE - _ZN40_INTERNAL_c812e36c_4_k_cu_e5aaf2be_139364cuda3std3__419piecewise_constructE)
_ZN40_INTERNAL_c812e36c_4_k_cu_e5aaf2be_139364cuda3std3__419piecewise_constructE:
	.zero		1
	.type		_ZN40_INTERNAL_c812e36c_4_k_cu_e5aaf2be_139364cuda3std3__45__cpo4cendE,@object
	.size		_ZN40_INTERNAL_c812e36c_4_k_cu_e5aaf2be_139364cuda3std3__45__cpo4cendE,(_ZN40_INTERNAL_c812e36c_4_k_cu_e5aaf2be_139364cuda3std6ranges3__45__cpo4swapE - _ZN40_INTERNAL_c812e36c_4_k_cu_e5aaf2be_139364cuda3std3__45__cpo4cendE)
_ZN40_INTERNAL_c812e36c_4_k_cu_e5aaf2be_139364cuda3std3__45__cpo4cendE:
	.zero		1
	.type		_ZN40_INTERNAL_c812e36c_4_k_cu_e5aaf2be_139364cuda3std6ranges3__45__cpo4swapE,@object
	.size		_ZN40_INTERNAL_c812e36c_4_k_cu_e5aaf2be_139364cuda3std6ranges3__45__cpo4swapE,(.L_8 - _ZN40_INTERNAL_c812e36c_4_k_cu_e5aaf2be_139364cuda3std6ranges3__45__cpo4swapE)
_ZN40_INTERNAL_c812e36c_4_k_cu_e5aaf2be_139364cuda3std6ranges3__45__cpo4swapE:
	.zero		1
.L_8:


//--------------------- .nv.constant0._ZN7cutlass13device_kernelINS_4gemm6kernel13GemmUniversalIN4cute5tupleIJiiiiEEENS1_10collective13CollectiveMmaINS1_34MainloopSm90TmaGmmaWarpSpecializedILi6ENS5_IJNS4_1CILi1EEESB_SB_EEENS1_35KernelTmaWarpSpecializedCooperativeEEENS5_IJNSA_ILi256EEESF_NSA_ILi128EEEEEENS_10tfloat32_tENS5_IJlSB_lEEESI_SJ_NS4_8TiledMMAINS4_8MMA_AtomIJNS4_4SM904GMMA30MMA_64x256x8_F32TF32TF32_SS_TNILNSN_7ScaleInE1ELSP_1EEEEEENS4_6LayoutINS5_IJNSA_ILi2EEESB_SB_EEENS5_IJSB_NSA_ILi0EEESV_EEEEENS5_IJNS4_10UnderscoreESY_SY_EEEEENS4_13SM90_TMA_LOADENS4_14ComposedLayoutINS4_7SwizzleILi3ELi4ELi3EEENS4_18smem_ptr_flag_bitsILi32EEENSS_INS5_IJNSA_ILi8EEENSA_ILi32EEEEEENS5_IJS18_SB_EEEEEEEvNS4_8identityES11_S1C_vS1D_EENS_8epilogue10collective6detail29Sm90TmaWarpSpecializedAdapterINS1G_15DefaultEpilogueISI_SJ_SJ_NS1F_6thread17LinearCombinationISI_Li1EffLNS1K_9ScaleType4KindE0ELNS_15FloatRoundStyleE2ESI_EENS1_15EpilogueDefaultEEEEEvvEEEEvNT_6ParamsE --------------------------
	.section	.nv.constant0._ZN7cutlass13device_kernelINS_4gemm6kernel13GemmUniversalIN4cute5tupleIJiiiiEEENS1_10collective13CollectiveMmaINS1_34MainloopSm90TmaGmmaWarpSpecializedILi6ENS5_IJNS4_1CILi1EEESB_SB_EEENS1_35KernelTmaWarpSpecializedCooperativeEEENS5_IJNSA_ILi256EEESF_NSA_ILi128EEEEEENS_10tfloat32_tENS5_IJlSB_lEEESI_SJ_NS4_8TiledMMAINS4_8MMA_AtomIJNS4_4SM904GMMA30MMA_64x256x8_F32TF32TF32_SS_TNILNSN_7ScaleInE1ELSP_1EEEEEENS4_6LayoutINS5_IJNSA_ILi2EEESB_SB_EEENS5_IJSB_NSA_ILi0EEESV_EEEEENS5_IJNS4_10UnderscoreESY_SY_EEEEENS4_13SM90_TMA_LOADENS4_14ComposedLayoutINS4_7SwizzleILi3ELi4ELi3EEENS4_18smem_ptr_flag_bitsILi32EEENSS_INS5_IJNSA_ILi8EEENSA_ILi32EEEEEENS5_IJS18_SB_EEEEEEEvNS4_8identityES11_S1C_vS1D_EENS_8epilogue10collective6detail29Sm90TmaWarpSpecializedAdapterINS1G_15DefaultEpilogueISI_SJ_SJ_NS1F_6thread17LinearCombinationISI_Li1EffLNS1K_9ScaleType4KindE0ELNS_15FloatRoundStyleE2ESI_EENS1_15EpilogueDefaultEEEEEvvEEEEvNT_6ParamsE,"a",@progbits
	.sectionflags	@""
	.align	4
.nv.constant0._ZN7cutlass13device_kernelINS_4gemm6kernel13GemmUniversalIN4cute5tupleIJiiiiEEENS1_10collective13CollectiveMmaINS1_34MainloopSm90TmaGmmaWarpSpecializedILi6ENS5_IJNS4_1CILi1EEESB_SB_EEENS1_35KernelTmaWarpSpecializedCooperativeEEENS5_IJNSA_ILi256EEESF_NSA_ILi128EEEEEENS_10tfloat32_tENS5_IJlSB_lEEESI_SJ_NS4_8TiledMMAINS4_8MMA_AtomIJNS4_4SM904GMMA30MMA_64x256x8_F32TF32TF32_SS_TNILNSN_7ScaleInE1ELSP_1EEEEEENS4_6LayoutINS5_IJNSA_ILi2EEESB_SB_EEENS5_IJSB_NSA_ILi0EEESV_EEEEENS5_IJNS4_10UnderscoreESY_SY_EEEEENS4_13SM90_TMA_LOADENS4_14ComposedLayoutINS4_7SwizzleILi3ELi4ELi3EEENS4_18smem_ptr_flag_bitsILi32EEENSS_INS5_IJNSA_ILi8EEENSA_ILi32EEEEEENS5_IJS18_SB_EEEEEEEvNS4_8identityES11_S1C_vS1D_EENS_8epilogue10collective6detail29Sm90TmaWarpSpecializedAdapterINS1G_15DefaultEpilogueISI_SJ_SJ_NS1F_6thread17LinearCombinationISI_Li1EffLNS1K_9ScaleType4KindE0ELNS_15FloatRoundStyleE2ESI_EENS1_15EpilogueDefaultEEEEEvvEEEEvNT_6ParamsE:
	.zero		1664


//--------------------- SYMBOLS --------------------------

	.type		.nv.reservedSmem.offset0,@object
	.size		.nv.reservedSmem.offset0,0x4
	.type		__assertfail,@function
